//
// Generated by NVIDIA NVVM Compiler
//
// Compiler Build ID: CL-36424714
// Cuda compilation tools, release 13.0, V13.0.88
// Based on NVVM 20.0.0
//

.version 9.0
.target sm_100
.address_size 64

	// .globl	_Z21kernel_internalMemcpyPdPKdjj

.visible .entry _Z21kernel_internalMemcpyPdPKdjj(
	.param .u64 .ptr .align 1 _Z21kernel_internalMemcpyPdPKdjj_param_0,
	.param .u64 .ptr .align 1 _Z21kernel_internalMemcpyPdPKdjj_param_1,
	.param .u32 _Z21kernel_internalMemcpyPdPKdjj_param_2,
	.param .u32 _Z21kernel_internalMemcpyPdPKdjj_param_3
)
{
	.reg .pred 	%p<7>;
	.reg .b32 	%r<34>;
	.reg .b64 	%rd<18>;
	.reg .b64 	%fd<6>;

	ld.param.u64 	%rd3, [_Z21kernel_internalMemcpyPdPKdjj_param_0];
	ld.param.u64 	%rd4, [_Z21kernel_internalMemcpyPdPKdjj_param_1];
	ld.param.u32 	%r13, [_Z21kernel_internalMemcpyPdPKdjj_param_2];
	ld.param.u32 	%r14, [_Z21kernel_internalMemcpyPdPKdjj_param_3];
	cvta.to.global.u64 	%rd1, %rd3;
	cvta.to.global.u64 	%rd2, %rd4;
	mov.u32 	%r15, %ntid.x;
	mov.u32 	%r16, %ctaid.x;
	mov.u32 	%r17, %tid.x;
	mad.lo.s32 	%r32, %r15, %r16, %r17;
	mov.u32 	%r18, %nctaid.x;
	mul.lo.s32 	%r2, %r15, %r18;
	mul.lo.s32 	%r19, %r13, %r14;
	mul.lo.s32 	%r3, %r19, 3;
	setp.ge.s32 	%p1, %r32, %r3;
	@%p1 bra 	$L__BB0_7;
	add.s32 	%r20, %r32, %r2;
	max.s32 	%r21, %r3, %r20;
	setp.lt.s32 	%p2, %r20, %r3;
	selp.u32 	%r22, 1, 0, %p2;
	add.s32 	%r23, %r20, %r22;
	sub.s32 	%r24, %r21, %r23;
	div.u32 	%r25, %r24, %r2;
	add.s32 	%r4, %r25, %r22;
	and.b32  	%r26, %r4, 3;
	setp.eq.s32 	%p3, %r26, 3;
	@%p3 bra 	$L__BB0_4;
	add.s32 	%r27, %r4, 1;
	and.b32  	%r28, %r27, 3;
	neg.s32 	%r30, %r28;
$L__BB0_3:
	.pragma "nounroll";
	mul.wide.s32 	%rd5, %r32, 8;
	add.s64 	%rd6, %rd1, %rd5;
	add.s64 	%rd7, %rd2, %rd5;
	ld.global.f64 	%fd1, [%rd7];
	st.global.f64 	[%rd6], %fd1;
	add.s32 	%r32, %r32, %r2;
	add.s32 	%r30, %r30, 1;
	setp.ne.s32 	%p4, %r30, 0;
	@%p4 bra 	$L__BB0_3;
$L__BB0_4:
	setp.lt.u32 	%p5, %r4, 3;
	@%p5 bra 	$L__BB0_7;
	mul.wide.s32 	%rd11, %r2, 8;
	shl.b32 	%r29, %r2, 2;
$L__BB0_6:
	mul.wide.s32 	%rd8, %r32, 8;
	add.s64 	%rd9, %rd2, %rd8;
	ld.global.f64 	%fd2, [%rd9];
	add.s64 	%rd10, %rd1, %rd8;
	st.global.f64 	[%rd10], %fd2;
	add.s64 	%rd12, %rd9, %rd11;
	ld.global.f64 	%fd3, [%rd12];
	add.s64 	%rd13, %rd10, %rd11;
	st.global.f64 	[%rd13], %fd3;
	add.s64 	%rd14, %rd12, %rd11;
	ld.global.f64 	%fd4, [%rd14];
	add.s64 	%rd15, %rd13, %rd11;
	st.global.f64 	[%rd15], %fd4;
	add.s64 	%rd16, %rd14, %rd11;
	ld.global.f64 	%fd5, [%rd16];
	add.s64 	%rd17, %rd15, %rd11;
	st.global.f64 	[%rd17], %fd5;
	add.s32 	%r32, %r29, %r32;
	setp.lt.s32 	%p6, %r32, %r3;
	@%p6 bra 	$L__BB0_6;
$L__BB0_7:
	ret;

}
	// .globl	_Z15kernel_convolvePKdS0_Pdjjjj
.visible .entry _Z15kernel_convolvePKdS0_Pdjjjj(
	.param .u64 .ptr .align 1 _Z15kernel_convolvePKdS0_Pdjjjj_param_0,
	.param .u64 .ptr .align 1 _Z15kernel_convolvePKdS0_Pdjjjj_param_1,
	.param .u64 .ptr .align 1 _Z15kernel_convolvePKdS0_Pdjjjj_param_2,
	.param .u32 _Z15kernel_convolvePKdS0_Pdjjjj_param_3,
	.param .u32 _Z15kernel_convolvePKdS0_Pdjjjj_param_4,
	.param .u32 _Z15kernel_convolvePKdS0_Pdjjjj_param_5,
	.param .u32 _Z15kernel_convolvePKdS0_Pdjjjj_param_6
)
{
	.reg .pred 	%p<11>;
	.reg .b32 	%r<70>;
	.reg .b64 	%rd<38>;
	.reg .b64 	%fd<31>;

	ld.param.u64 	%rd6, [_Z15kernel_convolvePKdS0_Pdjjjj_param_0];
	ld.param.u64 	%rd7, [_Z15kernel_convolvePKdS0_Pdjjjj_param_1];
	ld.param.u64 	%rd5, [_Z15kernel_convolvePKdS0_Pdjjjj_param_2];
	ld.param.u32 	%r34, [_Z15kernel_convolvePKdS0_Pdjjjj_param_3];
	ld.param.u32 	%r35, [_Z15kernel_convolvePKdS0_Pdjjjj_param_4];
	ld.param.u32 	%r36, [_Z15kernel_convolvePKdS0_Pdjjjj_param_5];
	ld.param.u32 	%r37, [_Z15kernel_convolvePKdS0_Pdjjjj_param_6];
	cvta.to.global.u64 	%rd1, %rd7;
	cvta.to.global.u64 	%rd2, %rd6;
	mov.u32 	%r1, %ntid.x;
	mov.u32 	%r38, %ctaid.x;
	mov.u32 	%r39, %tid.x;
	mad.lo.s32 	%r64, %r1, %r38, %r39;
	mul.lo.s32 	%r3, %r34, 3;
	mul.lo.s32 	%r4, %r3, %r35;
	setp.ge.s32 	%p1, %r64, %r4;
	@%p1 bra 	$L__BB1_14;
	mov.u32 	%r40, %nctaid.x;
	mul.lo.s32 	%r5, %r1, %r40;
	cvta.to.global.u64 	%rd3, %rd5;
$L__BB1_2:
	mul.wide.s32 	%rd8, %r64, 8;
	add.s64 	%rd4, %rd3, %rd8;
	mov.b64 	%rd9, 0;
	st.global.u64 	[%rd4], %rd9;
	div.u32 	%r7, %r64, %r3;
	mul.lo.s32 	%r41, %r7, %r3;
	sub.s32 	%r42, %r64, %r41;
	mul.hi.s32 	%r43, %r42, 1431655766;
	shr.u32 	%r44, %r43, 31;
	add.s32 	%r8, %r43, %r44;
	mul.lo.s32 	%r45, %r8, 3;
	sub.s32 	%r9, %r42, %r45;
	add.s32 	%r46, %r8, %r36;
	min.u32 	%r10, %r34, %r46;
	add.s32 	%r47, %r7, %r37;
	min.u32 	%r11, %r35, %r47;
	setp.ge.s32 	%p2, %r7, %r11;
	@%p2 bra 	$L__BB1_13;
	sub.s32 	%r48, %r10, %r8;
	and.b32  	%r12, %r48, 3;
	add.s32 	%r13, %r8, 3;
	neg.s32 	%r14, %r10;
	add.s32 	%r15, %r9, 6;
	mov.f64 	%fd30, 0d0000000000000000;
	mov.u32 	%r65, %r7;
$L__BB1_4:
	setp.ge.s32 	%p3, %r8, %r10;
	@%p3 bra 	$L__BB1_12;
	setp.eq.s32 	%p4, %r12, 0;
	sub.s32 	%r49, %r65, %r7;
	mul.lo.s32 	%r17, %r49, %r36;
	mul.lo.s32 	%r18, %r65, %r34;
	mov.u32 	%r66, %r8;
	@%p4 bra 	$L__BB1_9;
	add.s32 	%r66, %r8, 1;
	setp.eq.s32 	%p5, %r12, 1;
	mul.wide.u32 	%rd10, %r17, 8;
	add.s64 	%rd11, %rd2, %rd10;
	ld.global.f64 	%fd10, [%rd11];
	add.s32 	%r50, %r8, %r18;
	mad.lo.s32 	%r20, %r50, 3, %r9;
	mul.wide.u32 	%rd12, %r20, 8;
	add.s64 	%rd13, %rd1, %rd12;
	ld.global.f64 	%fd11, [%rd13];
	fma.rn.f64 	%fd30, %fd10, %fd11, %fd30;
	st.global.f64 	[%rd4], %fd30;
	@%p5 bra 	$L__BB1_9;
	add.s32 	%r66, %r8, 2;
	setp.eq.s32 	%p6, %r12, 2;
	add.s32 	%r51, %r17, 1;
	mul.wide.u32 	%rd14, %r51, 8;
	add.s64 	%rd15, %rd2, %rd14;
	ld.global.f64 	%fd12, [%rd15];
	add.s32 	%r52, %r20, 3;
	mul.wide.u32 	%rd16, %r52, 8;
	add.s64 	%rd17, %rd1, %rd16;
	ld.global.f64 	%fd13, [%rd17];
	fma.rn.f64 	%fd30, %fd12, %fd13, %fd30;
	st.global.f64 	[%rd4], %fd30;
	@%p6 bra 	$L__BB1_9;
	add.s32 	%r53, %r17, 2;
	mul.wide.u32 	%rd18, %r53, 8;
	add.s64 	%rd19, %rd2, %rd18;
	ld.global.f64 	%fd14, [%rd19];
	add.s32 	%r54, %r20, 6;
	mul.wide.u32 	%rd20, %r54, 8;
	add.s64 	%rd21, %rd1, %rd20;
	ld.global.f64 	%fd15, [%rd21];
	fma.rn.f64 	%fd30, %fd14, %fd15, %fd30;
	st.global.f64 	[%rd4], %fd30;
	mov.u32 	%r66, %r13;
$L__BB1_9:
	sub.s32 	%r55, %r8, %r10;
	setp.gt.u32 	%p7, %r55, -4;
	@%p7 bra 	$L__BB1_12;
	add.s32 	%r68, %r14, %r66;
	add.s32 	%r56, %r66, %r18;
	mad.lo.s32 	%r67, %r56, 3, %r15;
	sub.s32 	%r25, %r17, %r8;
$L__BB1_11:
	add.s32 	%r57, %r25, %r66;
	mul.wide.u32 	%rd22, %r57, 8;
	add.s64 	%rd23, %rd2, %rd22;
	ld.global.f64 	%fd16, [%rd23];
	add.s32 	%r58, %r67, -6;
	mul.wide.u32 	%rd24, %r58, 8;
	add.s64 	%rd25, %rd1, %rd24;
	ld.global.f64 	%fd17, [%rd25];
	fma.rn.f64 	%fd18, %fd16, %fd17, %fd30;
	st.global.f64 	[%rd4], %fd18;
	add.s32 	%r59, %r57, 1;
	mul.wide.u32 	%rd26, %r59, 8;
	add.s64 	%rd27, %rd2, %rd26;
	ld.global.f64 	%fd19, [%rd27];
	add.s32 	%r60, %r67, -3;
	mul.wide.u32 	%rd28, %r60, 8;
	add.s64 	%rd29, %rd1, %rd28;
	ld.global.f64 	%fd20, [%rd29];
	fma.rn.f64 	%fd21, %fd19, %fd20, %fd18;
	st.global.f64 	[%rd4], %fd21;
	add.s32 	%r61, %r57, 2;
	mul.wide.u32 	%rd30, %r61, 8;
	add.s64 	%rd31, %rd2, %rd30;
	ld.global.f64 	%fd22, [%rd31];
	add.s32 	%r62, %r67, 3;
	mul.wide.u32 	%rd32, %r67, 8;
	add.s64 	%rd33, %rd1, %rd32;
	ld.global.f64 	%fd23, [%rd33];
	fma.rn.f64 	%fd24, %fd22, %fd23, %fd21;
	st.global.f64 	[%rd4], %fd24;
	add.s32 	%r63, %r57, 3;
	mul.wide.u32 	%rd34, %r63, 8;
	add.s64 	%rd35, %rd2, %rd34;
	ld.global.f64 	%fd25, [%rd35];
	mul.wide.u32 	%rd36, %r62, 8;
	add.s64 	%rd37, %rd1, %rd36;
	ld.global.f64 	%fd26, [%rd37];
	fma.rn.f64 	%fd30, %fd25, %fd26, %fd24;
	st.global.f64 	[%rd4], %fd30;
	add.s32 	%r66, %r66, 4;
	add.s32 	%r68, %r68, 4;
	add.s32 	%r67, %r67, 12;
	setp.ne.s32 	%p8, %r68, 0;
	@%p8 bra 	$L__BB1_11;
$L__BB1_12:
	add.s32 	%r65, %r65, 1;
	setp.lt.s32 	%p9, %r65, %r11;
	@%p9 bra 	$L__BB1_4;
$L__BB1_13:
	add.s32 	%r64, %r64, %r5;
	setp.lt.s32 	%p10, %r64, %r4;
	@%p10 bra 	$L__BB1_2;
$L__BB1_14:
	ret;

}
	// .globl	_Z26kernel_elementWiseDivisionPKdS0_Pdjj
.visible .entry _Z26kernel_elementWiseDivisionPKdS0_Pdjj(
	.param .u64 .ptr .align 1 _Z26kernel_elementWiseDivisionPKdS0_Pdjj_param_0,
	.param .u64 .ptr .align 1 _Z26kernel_elementWiseDivisionPKdS0_Pdjj_param_1,
	.param .u64 .ptr .align 1 _Z26kernel_elementWiseDivisionPKdS0_Pdjj_param_2,
	.param .u32 _Z26kernel_elementWiseDivisionPKdS0_Pdjj_param_3,
	.param .u32 _Z26kernel_elementWiseDivisionPKdS0_Pdjj_param_4
)
{
	.reg .pred 	%p<4>;
	.reg .b32 	%r<14>;
	.reg .b64 	%rd<13>;
	.reg .b64 	%fd<7>;

	ld.param.u64 	%rd4, [_Z26kernel_elementWiseDivisionPKdS0_Pdjj_param_0];
	ld.param.u64 	%rd5, [_Z26kernel_elementWiseDivisionPKdS0_Pdjj_param_1];
	ld.param.u64 	%rd6, [_Z26kernel_elementWiseDivisionPKdS0_Pdjj_param_2];
	ld.param.u32 	%r7, [_Z26kernel_elementWiseDivisionPKdS0_Pdjj_param_3];
	ld.param.u32 	%r8, [_Z26kernel_elementWiseDivisionPKdS0_Pdjj_param_4];
	mov.u32 	%r1, %ntid.x;
	mov.u32 	%r9, %ctaid.x;
	mov.u32 	%r10, %tid.x;
	mad.lo.s32 	%r13, %r1, %r9, %r10;
	mul.lo.s32 	%r11, %r7, %r8;
	mul.lo.s32 	%r3, %r11, 3;
	setp.ge.s32 	%p1, %r13, %r3;
	@%p1 bra 	$L__BB2_5;
	mov.u32 	%r12, %nctaid.x;
	mul.lo.s32 	%r4, %r1, %r12;
	cvta.to.global.u64 	%rd1, %rd5;
	cvta.to.global.u64 	%rd2, %rd4;
	cvta.to.global.u64 	%rd3, %rd6;
$L__BB2_2:
	mul.wide.s32 	%rd7, %r13, 8;
	add.s64 	%rd8, %rd1, %rd7;
	ld.global.f64 	%fd1, [%rd8];
	setp.eq.f64 	%p2, %fd1, 0d0000000000000000;
	mov.f64 	%fd6, 0d3FF0000000000000;
	@%p2 bra 	$L__BB2_4;
	add.s64 	%rd10, %rd2, %rd7;
	ld.global.f64 	%fd5, [%rd10];
	div.rn.f64 	%fd6, %fd5, %fd1;
$L__BB2_4:
	add.s64 	%rd12, %rd3, %rd7;
	st.global.f64 	[%rd12], %fd6;
	add.s32 	%r13, %r13, %r4;
	setp.lt.s32 	%p3, %r13, %r3;
	@%p3 bra 	$L__BB2_2;
$L__BB2_5:
	ret;

}
	// .globl	_Z32kernel_elementWiseMultiplicationPKdS0_Pdjj
.visible .entry _Z32kernel_elementWiseMultiplicationPKdS0_Pdjj(
	.param .u64 .ptr .align 1 _Z32kernel_elementWiseMultiplicationPKdS0_Pdjj_param_0,
	.param .u64 .ptr .align 1 _Z32kernel_elementWiseMultiplicationPKdS0_Pdjj_param_1,
	.param .u64 .ptr .align 1 _Z32kernel_elementWiseMultiplicationPKdS0_Pdjj_param_2,
	.param .u32 _Z32kernel_elementWiseMultiplicationPKdS0_Pdjj_param_3,
	.param .u32 _Z32kernel_elementWiseMultiplicationPKdS0_Pdjj_param_4
)
{
	.reg .pred 	%p<7>;
	.reg .b32 	%r<34>;
	.reg .b64 	%rd<25>;
	.reg .b64 	%fd<16>;

	ld.param.u64 	%rd4, [_Z32kernel_elementWiseMultiplicationPKdS0_Pdjj_param_0];
	ld.param.u64 	%rd5, [_Z32kernel_elementWiseMultiplicationPKdS0_Pdjj_param_1];
	ld.param.u64 	%rd6, [_Z32kernel_elementWiseMultiplicationPKdS0_Pdjj_param_2];
	ld.param.u32 	%r13, [_Z32kernel_elementWiseMultiplicationPKdS0_Pdjj_param_3];
	ld.param.u32 	%r14, [_Z32kernel_elementWiseMultiplicationPKdS0_Pdjj_param_4];
	cvta.to.global.u64 	%rd1, %rd6;
	cvta.to.global.u64 	%rd2, %rd5;
	cvta.to.global.u64 	%rd3, %rd4;
	mov.u32 	%r15, %ntid.x;
	mov.u32 	%r16, %ctaid.x;
	mov.u32 	%r17, %tid.x;
	mad.lo.s32 	%r32, %r15, %r16, %r17;
	mov.u32 	%r18, %nctaid.x;
	mul.lo.s32 	%r2, %r15, %r18;
	mul.lo.s32 	%r19, %r13, %r14;
	mul.lo.s32 	%r3, %r19, 3;
	setp.ge.s32 	%p1, %r32, %r3;
	@%p1 bra 	$L__BB3_7;
	add.s32 	%r20, %r32, %r2;
	max.s32 	%r21, %r3, %r20;
	setp.lt.s32 	%p2, %r20, %r3;
	selp.u32 	%r22, 1, 0, %p2;
	add.s32 	%r23, %r20, %r22;
	sub.s32 	%r24, %r21, %r23;
	div.u32 	%r25, %r24, %r2;
	add.s32 	%r4, %r25, %r22;
	and.b32  	%r26, %r4, 3;
	setp.eq.s32 	%p3, %r26, 3;
	@%p3 bra 	$L__BB3_4;
	add.s32 	%r27, %r4, 1;
	and.b32  	%r28, %r27, 3;
	neg.s32 	%r30, %r28;
$L__BB3_3:
	.pragma "nounroll";
	mul.wide.s32 	%rd7, %r32, 8;
	add.s64 	%rd8, %rd1, %rd7;
	add.s64 	%rd9, %rd2, %rd7;
	add.s64 	%rd10, %rd3, %rd7;
	ld.global.f64 	%fd1, [%rd10];
	ld.global.f64 	%fd2, [%rd9];
	mul.f64 	%fd3, %fd1, %fd2;
	st.global.f64 	[%rd8], %fd3;
	add.s32 	%r32, %r32, %r2;
	add.s32 	%r30, %r30, 1;
	setp.ne.s32 	%p4, %r30, 0;
	@%p4 bra 	$L__BB3_3;
$L__BB3_4:
	setp.lt.u32 	%p5, %r4, 3;
	@%p5 bra 	$L__BB3_7;
	mul.wide.s32 	%rd15, %r2, 8;
	shl.b32 	%r29, %r2, 2;
$L__BB3_6:
	mul.wide.s32 	%rd11, %r32, 8;
	add.s64 	%rd12, %rd3, %rd11;
	ld.global.f64 	%fd4, [%rd12];
	add.s64 	%rd13, %rd2, %rd11;
	ld.global.f64 	%fd5, [%rd13];
	mul.f64 	%fd6, %fd4, %fd5;
	add.s64 	%rd14, %rd1, %rd11;
	st.global.f64 	[%rd14], %fd6;
	add.s64 	%rd16, %rd12, %rd15;
	ld.global.f64 	%fd7, [%rd16];
	add.s64 	%rd17, %rd13, %rd15;
	ld.global.f64 	%fd8, [%rd17];
	mul.f64 	%fd9, %fd7, %fd8;
	add.s64 	%rd18, %rd14, %rd15;
	st.global.f64 	[%rd18], %fd9;
	add.s64 	%rd19, %rd16, %rd15;
	ld.global.f64 	%fd10, [%rd19];
	add.s64 	%rd20, %rd17, %rd15;
	ld.global.f64 	%fd11, [%rd20];
	mul.f64 	%fd12, %fd10, %fd11;
	add.s64 	%rd21, %rd18, %rd15;
	st.global.f64 	[%rd21], %fd12;
	add.s64 	%rd22, %rd19, %rd15;
	ld.global.f64 	%fd13, [%rd22];
	add.s64 	%rd23, %rd20, %rd15;
	ld.global.f64 	%fd14, [%rd23];
	mul.f64 	%fd15, %fd13, %fd14;
	add.s64 	%rd24, %rd21, %rd15;
	st.global.f64 	[%rd24], %fd15;
	add.s32 	%r32, %r29, %r32;
	setp.lt.s32 	%p6, %r32, %r3;
	@%p6 bra 	$L__BB3_6;
$L__BB3_7:
	ret;

}


// ===== COMPILED SASS (sm_100) =====

	.target	sm_100

	.elftype	@"ET_EXEC"


//--------------------- .note.nv.tkinfo           --------------------------
	.section	.note.nv.tkinfo,"",@"SHT_NOTE"
	.sectionflags	@"SHF_NOTE_NV_TKINFO"
	.tkinfo
        /*0018*/ 	.word	0x00000002
        /*0030*/ 	.string	""
        /*0030*/ 	.string	"ptxas"
        /*0030*/ 	.string	"Cuda compilation tools, release 13.0, V13.0.88"
        /*0030*/ 	.string	"Build cuda_13.0.r13.0/compiler.36424714_0"
        /*0030*/ 	.string	"-arch sm_100 -m 64 "



//--------------------- .note.nv.cuinfo           --------------------------
	.section	.note.nv.cuinfo,"",@"SHT_NOTE"
	.sectionflags	@"SHF_NOTE_NV_CUINFO"
        /*0018*/ 	.short	0x0002
        /*001a*/ 	.short	0x0064
        /*001c*/ 	.short	0x0082
	.zero		2


//--------------------- .nv.info                  --------------------------
	.section	.nv.info,"",@"SHT_CUDA_INFO"
	.align	4


	//----- nvinfo : EIATTR_REGCOUNT
	.align		4
        /*0000*/ 	.byte	0x04, 0x2f
        /*0002*/ 	.short	(.L_1 - .L_0)
	.align		4
.L_0:
        /*0004*/ 	.word	index@(_Z21kernel_internalMemcpyPdPKdjj)
        /*0008*/ 	.word	0x0000001e


	//----- nvinfo : EIATTR_FRAME_SIZE
	.align		4
.L_1:
        /*000c*/ 	.byte	0x04, 0x11
        /*000e*/ 	.short	(.L_3 - .L_2)
	.align		4
.L_2:
        /*0010*/ 	.word	index@(_Z21kernel_internalMemcpyPdPKdjj)
        /*0014*/ 	.word	0x00000000


	//----- nvinfo : EIATTR_REGCOUNT
	.align		4
.L_3:
        /*0018*/ 	.byte	0x04, 0x2f
        /*001a*/ 	.short	(.L_5 - .L_4)
	.align		4
.L_4:
        /*001c*/ 	.word	index@(_Z15kernel_convolvePKdS0_Pdjjjj)
        /*0020*/ 	.word	0x00000020


	//----- nvinfo : EIATTR_FRAME_SIZE
	.align		4
.L_5:
        /*0024*/ 	.byte	0x04, 0x11
        /*0026*/ 	.short	(.L_7 - .L_6)
	.align		4
.L_6:
        /*0028*/ 	.word	index@(_Z15kernel_convolvePKdS0_Pdjjjj)
        /*002c*/ 	.word	0x00000000


	//----- nvinfo : EIATTR_REGCOUNT
	.align		4
.L_7:
        /*0030*/ 	.byte	0x04, 0x2f
        /*0032*/ 	.short	(.L_9 - .L_8)
	.align		4
.L_8:
        /*0034*/ 	.word	index@(_Z26kernel_elementWiseDivisionPKdS0_Pdjj)
        /*0038*/ 	.word	0x0000001e


	//----- nvinfo : EIATTR_FRAME_SIZE
	.align		4
.L_9:
        /*003c*/ 	.byte	0x04, 0x11
        /*003e*/ 	.short	(.L_11 - .L_10)
	.align		4
.L_10:
        /*0040*/ 	.word	index@($__internal_0_$__cuda_sm20_div_rn_f64_full)
        /*0044*/ 	.word	0x00000000


	//----- nvinfo : EIATTR_FRAME_SIZE
	.align		4
.L_11:
        /*0048*/ 	.byte	0x04, 0x11
        /*004a*/ 	.short	(.L_13 - .L_12)
	.align		4
.L_12:
        /*004c*/ 	.word	index@(_Z26kernel_elementWiseDivisionPKdS0_Pdjj)
        /*0050*/ 	.word	0x00000000


	//----- nvinfo : EIATTR_REGCOUNT
	.align		4
.L_13:
        /*0054*/ 	.byte	0x04, 0x2f
        /*0056*/ 	.short	(.L_15 - .L_14)
	.align		4
.L_14:
        /*0058*/ 	.word	index@(_Z32kernel_elementWiseMultiplicationPKdS0_Pdjj)
        /*005c*/ 	.word	0x0000001a


	//----- nvinfo : EIATTR_FRAME_SIZE
	.align		4
.L_15:
        /*0060*/ 	.byte	0x04, 0x11
        /*0062*/ 	.short	(.L_17 - .L_16)
	.align		4
.L_16:
        /*0064*/ 	.word	index@(_Z32kernel_elementWiseMultiplicationPKdS0_Pdjj)
        /*0068*/ 	.word	0x00000000


	//----- nvinfo : EIATTR_MIN_STACK_SIZE
	.align		4
.L_17:
        /*006c*/ 	.byte	0x04, 0x12
        /*006e*/ 	.short	(.L_19 - .L_18)
	.align		4
.L_18:
        /*0070*/ 	.word	index@(_Z32kernel_elementWiseMultiplicationPKdS0_Pdjj)
        /*0074*/ 	.word	0x00000000


	//----- nvinfo : EIATTR_MIN_STACK_SIZE
	.align		4
.L_19:
        /*0078*/ 	.byte	0x04, 0x12
        /*007a*/ 	.short	(.L_21 - .L_20)
	.align		4
.L_20:
        /*007c*/ 	.word	index@(_Z26kernel_elementWiseDivisionPKdS0_Pdjj)
        /*0080*/ 	.word	0x00000000


	//----- nvinfo : EIATTR_MIN_STACK_SIZE
	.align		4
.L_21:
        /*0084*/ 	.byte	0x04, 0x12
        /*0086*/ 	.short	(.L_23 - .L_22)
	.align		4
.L_22:
        /*0088*/ 	.word	index@(_Z15kernel_convolvePKdS0_Pdjjjj)
        /*008c*/ 	.word	0x00000000


	//----- nvinfo : EIATTR_MIN_STACK_SIZE
	.align		4
.L_23:
        /*0090*/ 	.byte	0x04, 0x12
        /*0092*/ 	.short	(.L_25 - .L_24)
	.align		4
.L_24:
        /*0094*/ 	.word	index@(_Z21kernel_internalMemcpyPdPKdjj)
        /*0098*/ 	.word	0x00000000
.L_25:


//--------------------- .nv.compat                --------------------------
	.section	.nv.compat,"",@"SHT_CUDA_COMPAT_INFO"
	.align	4
        /*0000*/ 	.byte	0x02, 0x09, 0x00, 0x00, 0x02, 0x02, 0x01, 0x00, 0x02, 0x05, 0x05, 0x00, 0x03, 0x07, 0x01, 0x01
        /*0010*/ 	.byte	0x02, 0x03, 0x00, 0x00, 0x02, 0x06, 0x01, 0x00, 0x04, 0x0b, 0x08, 0x00, 0x01, 0x00, 0x00, 0x00
        /*0020*/ 	.byte	0x00, 0x00, 0x00, 0x00


//--------------------- .nv.info._Z32kernel_elementWiseMultiplicationPKdS0_Pdjj --------------------------
	.section	.nv.info._Z32kernel_elementWiseMultiplicationPKdS0_Pdjj,"",@"SHT_CUDA_INFO"
	.sectionflags	@""
	.align	4


	//----- nvinfo : EIATTR_CUDA_API_VERSION
	.align		4
        /*0000*/ 	.byte	0x04, 0x37
        /*0002*/ 	.short	(.L_27 - .L_26)
.L_26:
        /*0004*/ 	.word	0x00000082


	//----- nvinfo : EIATTR_KPARAM_INFO
	.align		4
.L_27:
        /*0008*/ 	.byte	0x04, 0x17
        /*000a*/ 	.short	(.L_29 - .L_28)
.L_28:
        /*000c*/ 	.word	0x00000000
        /*0010*/ 	.short	0x0004
        /*0012*/ 	.short	0x001c
        /*0014*/ 	.byte	0x00, 0xf0, 0x11, 0x00


	//----- nvinfo : EIATTR_KPARAM_INFO
	.align		4
.L_29:
        /*0018*/ 	.byte	0x04, 0x17
        /*001a*/ 	.short	(.L_31 - .L_30)
.L_30:
        /*001c*/ 	.word	0x00000000
        /*0020*/ 	.short	0x0003
        /*0022*/ 	.short	0x0018
        /*0024*/ 	.byte	0x00, 0xf0, 0x11, 0x00


	//----- nvinfo : EIATTR_KPARAM_INFO
	.align		4
.L_31:
        /*0028*/ 	.byte	0x04, 0x17
        /*002a*/ 	.short	(.L_33 - .L_32)
.L_32:
        /*002c*/ 	.word	0x00000000
        /*0030*/ 	.short	0x0002
        /*0032*/ 	.short	0x0010
        /*0034*/ 	.byte	0x00, 0xf5, 0x21, 0x00


	//----- nvinfo : EIATTR_KPARAM_INFO
	.align		4
.L_33:
        /*0038*/ 	.byte	0x04, 0x17
        /*003a*/ 	.short	(.L_35 - .L_34)
.L_34:
        /*003c*/ 	.word	0x00000000
        /*0040*/ 	.short	0x0001
        /*0042*/ 	.short	0x0008
        /*0044*/ 	.byte	0x00, 0xf5, 0x21, 0x00


	//----- nvinfo : EIATTR_KPARAM_INFO
	.align		4
.L_35:
        /*0048*/ 	.byte	0x04, 0x17
        /*004a*/ 	.short	(.L_37 - .L_36)
.L_36:
        /*004c*/ 	.word	0x00000000
        /*0050*/ 	.short	0x0000
        /*0052*/ 	.short	0x0000
        /*0054*/ 	.byte	0x00, 0xf5, 0x21, 0x00


	//----- nvinfo : EIATTR_SPARSE_MMA_MASK
	.align		4
.L_37:
        /*0058*/ 	.byte	0x03, 0x50
        /*005a*/ 	.short	0x0000


	//----- nvinfo : EIATTR_MAXREG_COUNT
	.align		4
        /*005c*/ 	.byte	0x03, 0x1b
        /*005e*/ 	.short	0x00ff


	//----- nvinfo : EIATTR_MERCURY_ISA_VERSION
	.align		4
        /*0060*/ 	.byte	0x03, 0x5f
        /*0062*/ 	.short	0x0101


	//----- nvinfo : EIATTR_VRC_CTA_INIT_COUNT
	.align		4
        /*0064*/ 	.byte	0x02, 0x4a
	.zero		1
	.zero		1


	//----- nvinfo : EIATTR_EXIT_INSTR_OFFSETS
	.align		4
        /*0068*/ 	.byte	0x04, 0x1c
        /*006a*/ 	.short	(.L_39 - .L_38)


	//   ....[0]....
.L_38:
        /*006c*/ 	.word	0x000000b0


	//   ....[1]....
        /*0070*/ 	.word	0x000003c0


	//   ....[2]....
        /*0074*/ 	.word	0x000005f0


	//----- nvinfo : EIATTR_CRS_STACK_SIZE
	.align		4
.L_39:
        /*0078*/ 	.byte	0x04, 0x1e
        /*007a*/ 	.short	(.L_41 - .L_40)
.L_40:
        /*007c*/ 	.word	0x00000000


	//----- nvinfo : EIATTR_CBANK_PARAM_SIZE
	.align		4
.L_41:
        /*0080*/ 	.byte	0x03, 0x19
        /*0082*/ 	.short	0x0020


	//----- nvinfo : EIATTR_PARAM_CBANK
	.align		4
        /*0084*/ 	.byte	0x04, 0x0a
        /*0086*/ 	.short	(.L_43 - .L_42)
	.align		4
.L_42:
        /*0088*/ 	.word	index@(.nv.constant0._Z32kernel_elementWiseMultiplicationPKdS0_Pdjj)
        /*008c*/ 	.short	0x0380
        /*008e*/ 	.short	0x0020


	//----- nvinfo : EIATTR_SW_WAR
	.align		4
.L_43:
        /*0090*/ 	.byte	0x04, 0x36
        /*0092*/ 	.short	(.L_45 - .L_44)
.L_44:
        /*0094*/ 	.word	0x00000008
.L_45:


//--------------------- .nv.info._Z26kernel_elementWiseDivisionPKdS0_Pdjj --------------------------
	.section	.nv.info._Z26kernel_elementWiseDivisionPKdS0_Pdjj,"",@"SHT_CUDA_INFO"
	.sectionflags	@""
	.align	4


	//----- nvinfo : EIATTR_CUDA_API_VERSION
	.align		4
        /*0000*/ 	.byte	0x04, 0x37
        /*0002*/ 	.short	(.L_47 - .L_46)
.L_46:
        /*0004*/ 	.word	0x00000082


	//----- nvinfo : EIATTR_KPARAM_INFO
	.align		4
.L_47:
        /*0008*/ 	.byte	0x04, 0x17
        /*000a*/ 	.short	(.L_49 - .L_48)
.L_48:
        /*000c*/ 	.word	0x00000000
        /*0010*/ 	.short	0x0004
        /*0012*/ 	.short	0x001c
        /*0014*/ 	.byte	0x00, 0xf0, 0x11, 0x00


	//----- nvinfo : EIATTR_KPARAM_INFO
	.align		4
.L_49:
        /*0018*/ 	.byte	0x04, 0x17
        /*001a*/ 	.short	(.L_51 - .L_50)
.L_50:
        /*001c*/ 	.word	0x00000000
        /*0020*/ 	.short	0x0003
        /*0022*/ 	.short	0x0018
        /*0024*/ 	.byte	0x00, 0xf0, 0x11, 0x00


	//----- nvinfo : EIATTR_KPARAM_INFO
	.align		4
.L_51:
        /*0028*/ 	.byte	0x04, 0x17
        /*002a*/ 	.short	(.L_53 - .L_52)
.L_52:
        /*002c*/ 	.word	0x00000000
        /*0030*/ 	.short	0x0002
        /*0032*/ 	.short	0x0010
        /*0034*/ 	.byte	0x00, 0xf5, 0x21, 0x00


	//----- nvinfo : EIATTR_KPARAM_INFO
	.align		4
.L_53:
        /*0038*/ 	.byte	0x04, 0x17
        /*003a*/ 	.short	(.L_55 - .L_54)
.L_54:
        /*003c*/ 	.word	0x00000000
        /*0040*/ 	.short	0x0001
        /*0042*/ 	.short	0x0008
        /*0044*/ 	.byte	0x00, 0xf5, 0x21, 0x00


	//----- nvinfo : EIATTR_KPARAM_INFO
	.align		4
.L_55:
        /*0048*/ 	.byte	0x04, 0x17
        /*004a*/ 	.short	(.L_57 - .L_56)
.L_56:
        /*004c*/ 	.word	0x00000000
        /*0050*/ 	.short	0x0000
        /*0052*/ 	.short	0x0000
        /*0054*/ 	.byte	0x00, 0xf5, 0x21, 0x00


	//----- nvinfo : EIATTR_SPARSE_MMA_MASK
	.align		4
.L_57:
        /*0058*/ 	.byte	0x03, 0x50
        /*005a*/ 	.short	0x0000


	//----- nvinfo : EIATTR_MAXREG_COUNT
	.align		4
        /*005c*/ 	.byte	0x03, 0x1b
        /*005e*/ 	.short	0x00ff


	//----- nvinfo : EIATTR_MERCURY_ISA_VERSION
	.align		4
        /*0060*/ 	.byte	0x03, 0x5f
        /*0062*/ 	.short	0x0101


	//----- nvinfo : EIATTR_VRC_CTA_INIT_COUNT
	.align		4
        /*0064*/ 	.byte	0x02, 0x4a
	.zero		1
	.zero		1


	//----- nvinfo : EIATTR_EXIT_INSTR_OFFSETS
	.align		4
        /*0068*/ 	.byte	0x04, 0x1c
        /*006a*/ 	.short	(.L_59 - .L_58)


	//   ....[0]....
.L_58:
        /*006c*/ 	.word	0x00000090


	//   ....[1]....
        /*0070*/ 	.word	0x00000340


	//----- nvinfo : EIATTR_CRS_STACK_SIZE
	.align		4
.L_59:
        /*0074*/ 	.byte	0x04, 0x1e
        /*0076*/ 	.short	(.L_61 - .L_60)
.L_60:
        /*0078*/ 	.word	0x00000000


	//----- nvinfo : EIATTR_CBANK_PARAM_SIZE
	.align		4
.L_61:
        /*007c*/ 	.byte	0x03, 0x19
        /*007e*/ 	.short	0x0020


	//----- nvinfo : EIATTR_PARAM_CBANK
	.align		4
        /*0080*/ 	.byte	0x04, 0x0a
        /*0082*/ 	.short	(.L_63 - .L_62)
	.align		4
.L_62:
        /*0084*/ 	.word	index@(.nv.constant0._Z26kernel_elementWiseDivisionPKdS0_Pdjj)
        /*0088*/ 	.short	0x0380
        /*008a*/ 	.short	0x0020


	//----- nvinfo : EIATTR_SW_WAR
	.align		4
.L_63:
        /*008c*/ 	.byte	0x04, 0x36
        /*008e*/ 	.short	(.L_65 - .L_64)
.L_64:
        /*0090*/ 	.word	0x00000008
.L_65:


//--------------------- .nv.info._Z15kernel_convolvePKdS0_Pdjjjj --------------------------
	.section	.nv.info._Z15kernel_convolvePKdS0_Pdjjjj,"",@"SHT_CUDA_INFO"
	.sectionflags	@""
	.align	4


	//----- nvinfo : EIATTR_CUDA_API_VERSION
	.align		4
        /*0000*/ 	.byte	0x04, 0x37
        /*0002*/ 	.short	(.L_67 - .L_66)
.L_66:
        /*0004*/ 	.word	0x00000082


	//----- nvinfo : EIATTR_KPARAM_INFO
	.align		4
.L_67:
        /*0008*/ 	.byte	0x04, 0x17
        /*000a*/ 	.short	(.L_69 - .L_68)
.L_68:
        /*000c*/ 	.word	0x00000000
        /*0010*/ 	.short	0x0006
        /*0012*/ 	.short	0x0024
        /*0014*/ 	.byte	0x00, 0xf0, 0x11, 0x00


	//----- nvinfo : EIATTR_KPARAM_INFO
	.align		4
.L_69:
        /*0018*/ 	.byte	0x04, 0x17
        /*001a*/ 	.short	(.L_71 - .L_70)
.L_70:
        /*001c*/ 	.word	0x00000000
        /*0020*/ 	.short	0x0005
        /*0022*/ 	.short	0x0020
        /*0024*/ 	.byte	0x00, 0xf0, 0x11, 0x00


	//----- nvinfo : EIATTR_KPARAM_INFO
	.align		4
.L_71:
        /*0028*/ 	.byte	0x04, 0x17
        /*002a*/ 	.short	(.L_73 - .L_72)
.L_72:
        /*002c*/ 	.word	0x00000000
        /*0030*/ 	.short	0x0004
        /*0032*/ 	.short	0x001c
        /*0034*/ 	.byte	0x00, 0xf0, 0x11, 0x00


	//----- nvinfo : EIATTR_KPARAM_INFO
	.align		4
.L_73:
        /*0038*/ 	.byte	0x04, 0x17
        /*003a*/ 	.short	(.L_75 - .L_74)
.L_74:
        /*003c*/ 	.word	0x00000000
        /*0040*/ 	.short	0x0003
        /*0042*/ 	.short	0x0018
        /*0044*/ 	.byte	0x00, 0xf0, 0x11, 0x00


	//----- nvinfo : EIATTR_KPARAM_INFO
	.align		4
.L_75:
        /*0048*/ 	.byte	0x04, 0x17
        /*004a*/ 	.short	(.L_77 - .L_76)
.L_76:
        /*004c*/ 	.word	0x00000000
        /*0050*/ 	.short	0x0002
        /*0052*/ 	.short	0x0010
        /*0054*/ 	.byte	0x00, 0xf5, 0x21, 0x00


	//----- nvinfo : EIATTR_KPARAM_INFO
	.align		4
.L_77:
        /*0058*/ 	.byte	0x04, 0x17
        /*005a*/ 	.short	(.L_79 - .L_78)
.L_78:
        /*005c*/ 	.word	0x00000000
        /*0060*/ 	.short	0x0001
        /*0062*/ 	.short	0x0008
        /*0064*/ 	.byte	0x00, 0xf5, 0x21, 0x00


	//----- nvinfo : EIATTR_KPARAM_INFO
	.align		4
.L_79:
        /*0068*/ 	.byte	0x04, 0x17
        /*006a*/ 	.short	(.L_81 - .L_80)
.L_80:
        /*006c*/ 	.word	0x00000000
        /*0070*/ 	.short	0x0000
        /*0072*/ 	.short	0x0000
        /*0074*/ 	.byte	0x00, 0xf5, 0x21, 0x00


	//----- nvinfo : EIATTR_SPARSE_MMA_MASK
	.align		4
.L_81:
        /*0078*/ 	.byte	0x03, 0x50
        /*007a*/ 	.short	0x0000


	//----- nvinfo : EIATTR_MAXREG_COUNT
	.align		4
        /*007c*/ 	.byte	0x03, 0x1b
        /*007e*/ 	.short	0x00ff


	//----- nvinfo : EIATTR_MERCURY_ISA_VERSION
	.align		4
        /*0080*/ 	.byte	0x03, 0x5f
        /*0082*/ 	.short	0x0101


	//----- nvinfo : EIATTR_VRC_CTA_INIT_COUNT
	.align		4
        /*0084*/ 	.byte	0x02, 0x4a
	.zero		1
	.zero		1


	//----- nvinfo : EIATTR_EXIT_INSTR_OFFSETS
	.align		4
        /*0088*/ 	.byte	0x04, 0x1c
        /*008a*/ 	.short	(.L_83 - .L_82)


	//   ....[0]....
.L_82:
        /*008c*/ 	.word	0x00000090


	//   ....[1]....
        /*0090*/ 	.word	0x00000970


	//----- nvinfo : EIATTR_CRS_STACK_SIZE
	.align		4
.L_83:
        /*0094*/ 	.byte	0x04, 0x1e
        /*0096*/ 	.short	(.L_85 - .L_84)
.L_84:
        /*0098*/ 	.word	0x00000000


	//----- nvinfo : EIATTR_CBANK_PARAM_SIZE
	.align		4
.L_85:
        /*009c*/ 	.byte	0x03, 0x19
        /*009e*/ 	.short	0x0028


	//----- nvinfo : EIATTR_PARAM_CBANK
	.align		4
        /*00a0*/ 	.byte	0x04, 0x0a
        /*00a2*/ 	.short	(.L_87 - .L_86)
	.align		4
.L_86:
        /*00a4*/ 	.word	index@(.nv.constant0._Z15kernel_convolvePKdS0_Pdjjjj)
        /*00a8*/ 	.short	0x0380
        /*00aa*/ 	.short	0x0028


	//----- nvinfo : EIATTR_SW_WAR
	.align		4
.L_87:
        /*00ac*/ 	.byte	0x04, 0x36
        /*00ae*/ 	.short	(.L_89 - .L_88)
.L_88:
        /*00b0*/ 	.word	0x00000008
.L_89:


//--------------------- .nv.info._Z21kernel_internalMemcpyPdPKdjj --------------------------
	.section	.nv.info._Z21kernel_internalMemcpyPdPKdjj,"",@"SHT_CUDA_INFO"
	.sectionflags	@""
	.align	4


	//----- nvinfo : EIATTR_CUDA_API_VERSION
	.align		4
        /*0000*/ 	.byte	0x04, 0x37
        /*0002*/ 	.short	(.L_91 - .L_90)
.L_90:
        /*0004*/ 	.word	0x00000082


	//----- nvinfo : EIATTR_KPARAM_INFO
	.align		4
.L_91:
        /*0008*/ 	.byte	0x04, 0x17
        /*000a*/ 	.short	(.L_93 - .L_92)
.L_92:
        /*000c*/ 	.word	0x00000000
        /*0010*/ 	.short	0x0003
        /*0012*/ 	.short	0x0014
        /*0014*/ 	.byte	0x00, 0xf0, 0x11, 0x00


	//----- nvinfo : EIATTR_KPARAM_INFO
	.align		4
.L_93:
        /*0018*/ 	.byte	0x04, 0x17
        /*001a*/ 	.short	(.L_95 - .L_94)
.L_94:
        /*001c*/ 	.word	0x00000000
        /*0020*/ 	.short	0x0002
        /*0022*/ 	.short	0x0010
        /*0024*/ 	.byte	0x00, 0xf0, 0x11, 0x00


	//----- nvinfo : EIATTR_KPARAM_INFO
	.align		4
.L_95:
        /*0028*/ 	.byte	0x04, 0x17
        /*002a*/ 	.short	(.L_97 - .L_96)
.L_96:
        /*002c*/ 	.word	0x00000000
        /*0030*/ 	.short	0x0001
        /*0032*/ 	.short	0x0008
        /*0034*/ 	.byte	0x00, 0xf5, 0x21, 0x00


	//----- nvinfo : EIATTR_KPARAM_INFO
	.align		4
.L_97:
        /*0038*/ 	.byte	0x04, 0x17
        /*003a*/ 	.short	(.L_99 - .L_98)
.L_98:
        /*003c*/ 	.word	0x00000000
        /*0040*/ 	.short	0x0000
        /*0042*/ 	.short	0x0000
        /*0044*/ 	.byte	0x00, 0xf5, 0x21, 0x00


	//----- nvinfo : EIATTR_SPARSE_MMA_MASK
	.align		4
.L_99:
        /*0048*/ 	.byte	0x03, 0x50
        /*004a*/ 	.short	0x0000


	//----- nvinfo : EIATTR_MAXREG_COUNT
	.align		4
        /*004c*/ 	.byte	0x03, 0x1b
        /*004e*/ 	.short	0x00ff


	//----- nvinfo : EIATTR_MERCURY_ISA_VERSION
	.align		4
        /*0050*/ 	.byte	0x03, 0x5f
        /*0052*/ 	.short	0x0101


	//----- nvinfo : EIATTR_VRC_CTA_INIT_COUNT
	.align		4
        /*0054*/ 	.byte	0x02, 0x4a
	.zero		1
	.zero		1


	//----- nvinfo : EIATTR_EXIT_INSTR_OFFSETS
	.align		4
        /*0058*/ 	.byte	0x04, 0x1c
        /*005a*/ 	.short	(.L_101 - .L_100)


	//   ....[0]....
.L_100:
        /*005c*/ 	.word	0x000000b0


	//   ....[1]....
        /*0060*/ 	.word	0x000003a0


	//   ....[2]....
        /*0064*/ 	.word	0x000004e0


	//----- nvinfo : EIATTR_CRS_STACK_SIZE
	.align		4
.L_101:
        /*0068*/ 	.byte	0x04, 0x1e
        /*006a*/ 	.short	(.L_103 - .L_102)
.L_102:
        /*006c*/ 	.word	0x00000000


	//----- nvinfo : EIATTR_CBANK_PARAM_SIZE
	.align		4
.L_103:
        /*0070*/ 	.byte	0x03, 0x19
        /*0072*/ 	.short	0x0018


	//----- nvinfo : EIATTR_PARAM_CBANK
	.align		4
        /*0074*/ 	.byte	0x04, 0x0a
        /*0076*/ 	.short	(.L_105 - .L_104)
	.align		4
.L_104:
        /*0078*/ 	.word	index@(.nv.constant0._Z21kernel_internalMemcpyPdPKdjj)
        /*007c*/ 	.short	0x0380
        /*007e*/ 	.short	0x0018


	//----- nvinfo : EIATTR_SW_WAR
	.align		4
.L_105:
        /*0080*/ 	.byte	0x04, 0x36
        /*0082*/ 	.short	(.L_107 - .L_106)
.L_106:
        /*0084*/ 	.word	0x00000008
.L_107:


//--------------------- .nv.callgraph             --------------------------
	.section	.nv.callgraph,"",@"SHT_CUDA_CALLGRAPH"
	.align	4
	.sectionentsize	8
	.align		4
        /*0000*/ 	.word	0x00000000
	.align		4
        /*0004*/ 	.word	0xffffffff
	.align		4
        /*0008*/ 	.word	0x00000000
	.align		4
        /*000c*/ 	.word	0xfffffffe
	.align		4
        /*0010*/ 	.word	0x00000000
	.align		4
        /*0014*/ 	.word	0xfffffffd
	.align		4
        /*0018*/ 	.word	0x00000000
	.align		4
        /*001c*/ 	.word	0xfffffffc


//--------------------- .text._Z32kernel_elementWiseMultiplicationPKdS0_Pdjj --------------------------
	.section	.text._Z32kernel_elementWiseMultiplicationPKdS0_Pdjj,"ax",@progbits
	.align	128
        .global         _Z32kernel_elementWiseMultiplicationPKdS0_Pdjj
        .type           _Z32kernel_elementWiseMultiplicationPKdS0_Pdjj,@function
        .size           _Z32kernel_elementWiseMultiplicationPKdS0_Pdjj,(.L_x_31 - _Z32kernel_elementWiseMultiplicationPKdS0_Pdjj)
        .other          _Z32kernel_elementWiseMultiplicationPKdS0_Pdjj,@"STO_CUDA_ENTRY STV_DEFAULT"
_Z32kernel_elementWiseMultiplicationPKdS0_Pdjj:
.text._Z32kernel_elementWiseMultiplicationPKdS0_Pdjj:
[----:B------:R-:W-:Y:S01]  /*0000*/  LDC R1, c[0x0][0x37c] ;  /* 0x0000df00ff017b82 */ /* 0x000fe20000000800 */
[----:B------:R-:W0:Y:S01]  /*0010*/  S2R R3, SR_CTAID.X ;  /* 0x0000000000037919 */ /* 0x000e220000002500 */
[----:B------:R-:W1:Y:S01]  /*0020*/  LDCU.64 UR4, c[0x0][0x398] ;  /* 0x00007300ff0477ac */ /* 0x000e620008000a00 */
[----:B------:R-:W0:Y:S01]  /*0030*/  S2R R0, SR_TID.X ;  /* 0x0000000000007919 */ /* 0x000e220000002100 */
[----:B------:R-:W0:Y:S04]  /*0040*/  LDCU UR6, c[0x0][0x360] ;  /* 0x00006c00ff0677ac */ /* 0x000e280008000800 */
[----:B------:R-:W2:Y:S01]  /*0050*/  LDC R2, c[0x0][0x370] ;  /* 0x0000dc00ff027b82 */ /* 0x000ea20000000800 */
[----:B-1----:R-:W-:-:S04]  /*0060*/  UIMAD UR4, UR4, UR5, URZ ;  /* 0x00000005040472a4 */ /* 0x002fc8000f8e02ff */
[----:B------:R-:W-:Y:S01]  /*0070*/  UIMAD UR4, UR4, 0x3, URZ ;  /* 0x00000003040478a4 */ /* 0x000fe2000f8e02ff */
[----:B0-----:R-:W-:Y:S02]  /*0080*/  IMAD R3, R3, UR6, R0 ;  /* 0x0000000603037c24 */ /* 0x001fe4000f8e0200 */
[----:B--2---:R-:W-:-:S03]  /*0090*/  IMAD R0, R2, UR6, RZ ;  /* 0x0000000602007c24 */ /* 0x004fc6000f8e02ff */
[----:B------:R-:W-:-:S13]  /*00a0*/  ISETP.GE.AND P0, PT, R3, UR4, PT ;  /* 0x0000000403007c0c */ /* 0x000fda000bf06270 */
[----:B------:R-:W-:Y:S05]  /*00b0*/  @P0 EXIT ;  /* 0x000000000000094d */ /* 0x000fea0003800000 */
[----:B------:R-:W0:Y:S01]  /*00c0*/  I2F.U32.RP R8, R0 ;  /* 0x0000000000087306 */ /* 0x000e220000209000 */
[C---:B------:R-:W-:Y:S01]  /*00d0*/  IMAD.IADD R2, R0.reuse, 0x1, R3 ;  /* 0x0000000100027824 */ /* 0x040fe200078e0203 */
[----:B------:R-:W-:Y:S01]  /*00e0*/  IADD3 R9, PT, PT, RZ, -R0, RZ ;  /* 0x80000000ff097210 */ /* 0x000fe20007ffe0ff */
[----:B------:R-:W1:Y:S01]  /*00f0*/  LDCU.64 UR6, c[0x0][0x358] ;  /* 0x00006b00ff0677ac */ /* 0x000e620008000a00 */
[----:B------:R-:W-:Y:S01]  /*0100*/  ISETP.NE.U32.AND P2, PT, R0, RZ, PT ;  /* 0x000000ff0000720c */ /* 0x000fe20003f45070 */
[----:B------:R-:W-:Y:S01]  /*0110*/  BSSY.RECONVERGENT B0, `(.L_x_0) ;  /* 0x000002a000007945 */ /* 0x000fe20003800200 */
[C---:B------:R-:W-:Y:S02]  /*0120*/  ISETP.GE.AND P0, PT, R2.reuse, UR4, PT ;  /* 0x0000000402007c0c */ /* 0x040fe4000bf06270 */
[----:B------:R-:W-:Y:S02]  /*0130*/  VIMNMX R7, PT, PT, R2, UR4, !PT ;  /* 0x0000000402077c48 */ /* 0x000fe4000ffe0100 */
[----:B------:R-:W-:-:S04]  /*0140*/  SEL R6, RZ, 0x1, P0 ;  /* 0x00000001ff067807 */ /* 0x000fc80000000000 */
[----:B------:R-:W-:Y:S01]  /*0150*/  IADD3 R7, PT, PT, R7, -R2, -R6 ;  /* 0x8000000207077210 */ /* 0x000fe20007ffe806 */
[----:B0-----:R-:W0:Y:S02]  /*0160*/  MUFU.RCP R8, R8 ;  /* 0x0000000800087308 */ /* 0x001e240000001000 */
[----:B0-----:R-:W-:-:S06]  /*0170*/  IADD3 R4, PT, PT, R8, 0xffffffe, RZ ;  /* 0x0ffffffe08047810 */ /* 0x001fcc0007ffe0ff */
[----:B------:R0:W2:Y:S02]  /*0180*/  F2I.FTZ.U32.TRUNC.NTZ R5, R4 ;  /* 0x0000000400057305 */ /* 0x0000a4000021f000 */
[----:B0-----:R-:W-:Y:S02]  /*0190*/  HFMA2 R4, -RZ, RZ, 0, 0 ;  /* 0x00000000ff047431 */ /* 0x001fe400000001ff */
[----:B--2---:R-:W-:-:S04]  /*01a0*/  IMAD R9, R9, R5, RZ ;  /* 0x0000000509097224 */ /* 0x004fc800078e02ff */
[----:B------:R-:W-:-:S06]  /*01b0*/  IMAD.HI.U32 R8, R5, R9, R4 ;  /* 0x0000000905087227 */ /* 0x000fcc00078e0004 */
[----:B------:R-:W-:-:S05]  /*01c0*/  IMAD.HI.U32 R5, R8, R7, RZ ;  /* 0x0000000708057227 */ /* 0x000fca00078e00ff */
[----:B------:R-:W-:-:S05]  /*01d0*/  IADD3 R2, PT, PT, -R5, RZ, RZ ;  /* 0x000000ff05027210 */ /* 0x000fca0007ffe1ff */
[----:B------:R-:W-:-:S05]  /*01e0*/  IMAD R7, R0, R2, R7 ;  /* 0x0000000200077224 */ /* 0x000fca00078e0207 */
[----:B------:R-:W-:-:S13]  /*01f0*/  ISETP.GE.U32.AND P0, PT, R7, R0, PT ;  /* 0x000000000700720c */ /* 0x000fda0003f06070 */
[----:B------:R-:W-:Y:S01]  /*0200*/  @P0 IMAD.IADD R7, R7, 0x1, -R0 ;  /* 0x0000000107070824 */ /* 0x000fe200078e0a00 */
[----:B------:R-:W-:-:S04]  /*0210*/  @P0 IADD3 R5, PT, PT, R5, 0x1, RZ ;  /* 0x0000000105050810 */ /* 0x000fc80007ffe0ff */
[----:B------:R-:W-:-:S13]  /*0220*/  ISETP.GE.U32.AND P1, PT, R7, R0, PT ;  /* 0x000000000700720c */ /* 0x000fda0003f26070 */
[----:B------:R-:W-:Y:S02]  /*0230*/  @P1 IADD3 R5, PT, PT, R5, 0x1, RZ ;  /* 0x0000000105051810 */ /* 0x000fe40007ffe0ff */
[----:B------:R-:W-:-:S05]  /*0240*/  @!P2 LOP3.LUT R5, RZ, R0, RZ, 0x33, !PT ;  /* 0x00000000ff05a212 */ /* 0x000fca00078e33ff */
[----:B------:R-:W-:-:S05]  /*0250*/  IMAD.IADD R2, R6, 0x1, R5 ;  /* 0x0000000106027824 */ /* 0x000fca00078e0205 */
[C---:B------:R-:W-:Y:S02]  /*0260*/  LOP3.LUT R4, R2.reuse, 0x3, RZ, 0xc0, !PT ;  /* 0x0000000302047812 */ /* 0x040fe400078ec0ff */
[----:B------:R-:W-:Y:S02]  /*0270*/  ISETP.GE.U32.AND P1, PT, R2, 0x3, PT ;  /* 0x000000030200780c */ /* 0x000fe40003f26070 */
[----:B------:R-:W-:-:S13]  /*0280*/  ISETP.NE.AND P0, PT, R4, 0x3, PT ;  /* 0x000000030400780c */ /* 0x000fda0003f05270 */
[----:B-1----:R-:W-:Y:S05]  /*0290*/  @!P0 BRA `(.L_x_1) ;  /* 0x0000000000448947 */ /* 0x002fea0003800000 */
[----:B------:R-:W0:Y:S01]  /*02a0*/  LDC.64 R4, c[0x0][0x390] ;  /* 0x0000e400ff047b82 */ /* 0x000e220000000a00 */
[----:B------:R-:W-:-:S04]  /*02b0*/  IADD3 R2, PT, PT, R2, 0x1, RZ ;  /* 0x0000000102027810 */ /* 0x000fc80007ffe0ff */
[----:B------:R-:W-:-:S03]  /*02c0*/  LOP3.LUT R2, R2, 0x3, RZ, 0xc0, !PT ;  /* 0x0000000302027812 */ /* 0x000fc600078ec0ff */
[----:B------:R-:W1:Y:S01]  /*02d0*/  LDC.64 R6, c[0x0][0x380] ;  /* 0x0000e000ff067b82 */ /* 0x000e620000000a00 */
[----:B------:R-:W-:-:S07]  /*02e0*/  IADD3 R2, PT, PT, -R2, RZ, RZ ;  /* 0x000000ff02027210 */ /* 0x000fce0007ffe1ff */
[----:B------:R-:W2:Y:S02]  /*02f0*/  LDC.64 R8, c[0x0][0x388] ;  /* 0x0000e200ff087b82 */ /* 0x000ea40000000a00 */
.L_x_2:
[----:B--2---:R-:W-:-:S04]  /*0300*/  IMAD.WIDE R12, R3, 0x8, R8 ;  /* 0x00000008030c7825 */ /* 0x004fc800078e0208 */
[C---:B-1----:R-:W-:Y:S02]  /*0310*/  IMAD.WIDE R14, R3.reuse, 0x8, R6 ;  /* 0x00000008030e7825 */ /* 0x042fe400078e0206 */
[----:B------:R-:W2:Y:S04]  /*0320*/  LDG.E.64 R12, desc[UR6][R12.64] ;  /* 0x000000060c0c7981 */ /* 0x000ea8000c1e1b00 */
[----:B------:R-:W2:Y:S01]  /*0330*/  LDG.E.64 R14, desc[UR6][R14.64] ;  /* 0x000000060e0e7981 */ /* 0x000ea2000c1e1b00 */
[----:B0--3--:R-:W-:Y:S01]  /*0340*/  IMAD.WIDE R10, R3, 0x8, R4 ;  /* 0x00000008030a7825 */ /* 0x009fe200078e0204 */
[----:B------:R-:W-:-:S03]  /*0350*/  IADD3 R3, PT, PT, R0, R3, RZ ;  /* 0x0000000300037210 */ /* 0x000fc60007ffe0ff */
[----:B------:R-:W-:-:S05]  /*0360*/  VIADD R2, R2, 0x1 ;  /* 0x0000000102027836 */ /* 0x000fca0000000000 */
[----:B------:R-:W-:Y:S01]  /*0370*/  ISETP.NE.AND P0, PT, R2, RZ, PT ;  /* 0x000000ff0200720c */ /* 0x000fe20003f05270 */
[----:B--2---:R-:W-:-:S07]  /*0380*/  DMUL R16, R14, R12 ;  /* 0x0000000c0e107228 */ /* 0x004fce0000000000 */
[----:B------:R3:W-:Y:S05]  /*0390*/  STG.E.64 desc[UR6][R10.64], R16 ;  /* 0x000000100a007986 */ /* 0x0007ea000c101b06 */
[----:B------:R-:W-:Y:S05]  /*03a0*/  @P0 BRA `(.L_x_2) ;  /* 0xfffffffc00d40947 */ /* 0x000fea000383ffff */
.L_x_1:
[----:B------:R-:W-:Y:S05]  /*03b0*/  BSYNC.RECONVERGENT B0 ;  /* 0x0000000000007941 */ /* 0x000fea0003800200 */
.L_x_0:
[----:B------:R-:W-:Y:S05]  /*03c0*/  @!P1 EXIT ;  /* 0x000000000000994d */ /* 0x000fea0003800000 */
.L_x_3:
[----:B0-----:R-:W0:Y:S08]  /*03d0*/  LDC.64 R4, c[0x0][0x380] ;  /* 0x0000e000ff047b82 */ /* 0x001e300000000a00 */
[----:B------:R-:W3:Y:S08]  /*03e0*/  LDC.64 R6, c[0x0][0x388] ;  /* 0x0000e200ff067b82 */ /* 0x000ef00000000a00 */
[----:B------:R-:W1:Y:S01]  /*03f0*/  LDC.64 R8, c[0x0][0x390] ;  /* 0x0000e400ff087b82 */ /* 0x000e620000000a00 */
[----:B0-----:R-:W-:-:S05]  /*0400*/  IMAD.WIDE R14, R3, 0x8, R4 ;  /* 0x00000008030e7825 */ /* 0x001fca00078e0204 */
[----:B------:R-:W2:Y:S01]  /*0410*/  LDG.E.64 R4, desc[UR6][R14.64] ;  /* 0x000000060e047981 */ /* 0x000ea2000c1e1b00 */
[----:B---3--:R-:W-:-:S05]  /*0420*/  IMAD.WIDE R16, R3, 0x8, R6 ;  /* 0x0000000803107825 */ /* 0x008fca00078e0206 */
[----:B------:R-:W2:Y:S01]  /*0430*/  LDG.E.64 R6, desc[UR6][R16.64] ;  /* 0x0000000610067981 */ /* 0x000ea2000c1e1b00 */
[----:B------:R-:W-:-:S04]  /*0440*/  IMAD.WIDE R10, R0, 0x8, R16 ;  /* 0x00000008000a7825 */ /* 0x000fc800078e0210 */
[----:B-1----:R-:W-:Y:S01]  /*0450*/  IMAD.WIDE R22, R3, 0x8, R8 ;  /* 0x0000000803167825 */ /* 0x002fe200078e0208 */
[----:B--2---:R-:W-:-:S03]  /*0460*/  DMUL R4, R4, R6 ;  /* 0x0000000604047228 */ /* 0x004fc60000000000 */
[----:B------:R-:W-:-:S04]  /*0470*/  IMAD.WIDE R6, R0, 0x8, R14 ;  /* 0x0000000800067825 */ /* 0x000fc800078e020e */
[----:B------:R0:W-:Y:S04]  /*0480*/  STG.E.64 desc[UR6][R22.64], R4 ;  /* 0x0000000416007986 */ /* 0x0001e8000c101b06 */
[----:B------:R-:W2:Y:S04]  /*0490*/  LDG.E.64 R8, desc[UR6][R6.64] ;  /* 0x0000000606087981 */ /* 0x000ea8000c1e1b00 */
[----:B------:R-:W2:Y:S01]  /*04a0*/  LDG.E.64 R12, desc[UR6][R10.64] ;  /* 0x000000060a0c7981 */ /* 0x000ea2000c1e1b00 */
[----:B------:R-:W-:-:S04]  /*04b0*/  IMAD.WIDE R14, R0, 0x8, R6 ;  /* 0x00000008000e7825 */ /* 0x000fc800078e0206 */
[----:B------:R-:W-:Y:S01]  /*04c0*/  IMAD.WIDE R18, R0, 0x8, R10 ;  /* 0x0000000800127825 */ /* 0x000fe200078e020a */
[----:B--2---:R-:W-:-:S03]  /*04d0*/  DMUL R8, R8, R12 ;  /* 0x0000000c08087228 */ /* 0x004fc60000000000 */
[----:B------:R-:W-:-:S05]  /*04e0*/  IMAD.WIDE R12, R0, 0x8, R22 ;  /* 0x00000008000c7825 */ /* 0x000fca00078e0216 */
[----:B------:R1:W-:Y:S04]  /*04f0*/  STG.E.64 desc[UR6][R12.64], R8 ;  /* 0x000000080c007986 */ /* 0x0003e8000c101b06 */
[----:B------:R-:W2:Y:S04]  /*0500*/  LDG.E.64 R16, desc[UR6][R14.64] ;  /* 0x000000060e107981 */ /* 0x000ea8000c1e1b00 */
[----:B------:R-:W2:Y:S01]  /*0510*/  LDG.E.64 R20, desc[UR6][R18.64] ;  /* 0x0000000612147981 */ /* 0x000ea2000c1e1b00 */
[----:B0-----:R-:W-:-:S04]  /*0520*/  IMAD.WIDE R4, R0, 0x8, R12 ;  /* 0x0000000800047825 */ /* 0x001fc800078e020c */
[----:B------:R-:W-:-:S04]  /*0530*/  IMAD.WIDE R6, R0, 0x8, R14 ;  /* 0x0000000800067825 */ /* 0x000fc800078e020e */
[----:B------:R-:W-:Y:S01]  /*0540*/  IMAD.WIDE R10, R0, 0x8, R18 ;  /* 0x00000008000a7825 */ /* 0x000fe200078e0212 */
[----:B--2---:R-:W-:-:S07]  /*0550*/  DMUL R16, R16, R20 ;  /* 0x0000001410107228 */ /* 0x004fce0000000000 */
[----:B------:R0:W-:Y:S04]  /*0560*/  STG.E.64 desc[UR6][R4.64], R16 ;  /* 0x0000001004007986 */ /* 0x0001e8000c101b06 */
[----:B------:R-:W2:Y:S04]  /*0570*/  LDG.E.64 R6, desc[UR6][R6.64] ;  /* 0x0000000606067981 */ /* 0x000ea8000c1e1b00 */
[----:B------:R-:W2:Y:S01]  /*0580*/  LDG.E.64 R10, desc[UR6][R10.64] ;  /* 0x000000060a0a7981 */ /* 0x000ea2000c1e1b00 */
[C---:B-1----:R-:W-:Y:S01]  /*0590*/  IMAD.WIDE R8, R0.reuse, 0x8, R4 ;  /* 0x0000000800087825 */ /* 0x042fe200078e0204 */
[----:B------:R-:W-:-:S04]  /*05a0*/  LEA R3, R0, R3, 0x2 ;  /* 0x0000000300037211 */ /* 0x000fc800078e10ff */
[----:B------:R-:W-:Y:S01]  /*05b0*/  ISETP.GE.AND P0, PT, R3, UR4, PT ;  /* 0x0000000403007c0c */ /* 0x000fe2000bf06270 */
[----:B--2---:R-:W-:-:S07]  /*05c0*/  DMUL R20, R6, R10 ;  /* 0x0000000a06147228 */ /* 0x004fce0000000000 */
[----:B------:R0:W-:Y:S05]  /*05d0*/  STG.E.64 desc[UR6][R8.64], R20 ;  /* 0x0000001408007986 */ /* 0x0001ea000c101b06 */
[----:B------:R-:W-:Y:S05]  /*05e0*/  @!P0 BRA `(.L_x_3) ;  /* 0xfffffffc00788947 */ /* 0x000fea000383ffff */
[----:B------:R-:W-:Y:S05]  /*05f0*/  EXIT ;  /* 0x000000000000794d */ /* 0x000fea0003800000 */
.L_x_4:
[----:B------:R-:W-:-:S00]  /*0600*/  BRA `(.L_x_4) ;  /* 0xfffffffc00fc7947 */ /* 0x000fc0000383ffff */
[----:B------:R-:W-:-:S00]  /*0610*/  NOP ;  /* 0x0000000000007918 */ /* 0x000fc00000000000 */
        /* <DEDUP_REMOVED lines=14> */
.L_x_31:


//--------------------- .text._Z26kernel_elementWiseDivisionPKdS0_Pdjj --------------------------
	.section	.text._Z26kernel_elementWiseDivisionPKdS0_Pdjj,"ax",@progbits
	.align	128
        .global         _Z26kernel_elementWiseDivisionPKdS0_Pdjj
        .type           _Z26kernel_elementWiseDivisionPKdS0_Pdjj,@function
        .size           _Z26kernel_elementWiseDivisionPKdS0_Pdjj,(.L_x_30 - _Z26kernel_elementWiseDivisionPKdS0_Pdjj)
        .other          _Z26kernel_elementWiseDivisionPKdS0_Pdjj,@"STO_CUDA_ENTRY STV_DEFAULT"
_Z26kernel_elementWiseDivisionPKdS0_Pdjj:
.text._Z26kernel_elementWiseDivisionPKdS0_Pdjj:
[----:B------:R-:W-:Y:S01]  /*0000*/  LDC R1, c[0x0][0x37c] ;  /* 0x0000df00ff017b82 */ /* 0x000fe20000000800 */
[----:B------:R-:W0:Y:S01]  /*0010*/  S2R R2, SR_CTAID.X ;  /* 0x0000000000027919 */ /* 0x000e220000002500 */
[----:B------:R-:W1:Y:S01]  /*0020*/  LDCU.64 UR6, c[0x0][0x398] ;  /* 0x00007300ff0677ac */ /* 0x000e620008000a00 */
[----:B------:R-:W0:Y:S01]  /*0030*/  S2R R3, SR_TID.X ;  /* 0x0000000000037919 */ /* 0x000e220000002100 */
[----:B------:R-:W0:Y:S01]  /*0040*/  LDCU UR5, c[0x0][0x360] ;  /* 0x00006c00ff0577ac */ /* 0x000e220008000800 */
[----:B-1----:R-:W-:-:S04]  /*0050*/  UIMAD UR4, UR6, UR7, URZ ;  /* 0x00000007060472a4 */ /* 0x002fc8000f8e02ff */
[----:B------:R-:W-:Y:S01]  /*0060*/  UIMAD UR4, UR4, 0x3, URZ ;  /* 0x00000003040478a4 */ /* 0x000fe2000f8e02ff */
[----:B0-----:R-:W-:-:S05]  /*0070*/  IMAD R2, R2, UR5, R3 ;  /* 0x0000000502027c24 */ /* 0x001fca000f8e0203 */
[----:B------:R-:W-:-:S13]  /*0080*/  ISETP.GE.AND P0, PT, R2, UR4, PT ;  /* 0x0000000402007c0c */ /* 0x000fda000bf06270 */
[----:B------:R-:W-:Y:S05]  /*0090*/  @P0 EXIT ;  /* 0x000000000000094d */ /* 0x000fea0003800000 */
[----:B------:R-:W0:Y:S01]  /*00a0*/  LDC.64 R16, c[0x0][0x388] ;  /* 0x0000e200ff107b82 */ /* 0x000e220000000a00 */
[----:B------:R-:W1:Y:S01]  /*00b0*/  LDCU UR6, c[0x0][0x370] ;  /* 0x00006e00ff0677ac */ /* 0x000e620008000800 */
[----:B------:R-:W2:Y:S06]  /*00c0*/  LDCU.64 UR8, c[0x0][0x358] ;  /* 0x00006b00ff0877ac */ /* 0x000eac0008000a00 */
[----:B------:R-:W3:Y:S08]  /*00d0*/  LDC.64 R14, c[0x0][0x380] ;  /* 0x0000e000ff0e7b82 */ /* 0x000ef00000000a00 */
[----:B------:R-:W4:Y:S01]  /*00e0*/  LDC.64 R12, c[0x0][0x390] ;  /* 0x0000e400ff0c7b82 */ /* 0x000f220000000a00 */
[----:B-1----:R-:W-:-:S12]  /*00f0*/  UIMAD UR5, UR5, UR6, URZ ;  /* 0x00000006050572a4 */ /* 0x002fd8000f8e02ff */
.L_x_8:
[----:B0-----:R-:W-:-:S06]  /*0100*/  IMAD.WIDE R8, R2, 0x8, R16 ;  /* 0x0000000802087825 */ /* 0x001fcc00078e0210 */
[----:B--2---:R-:W2:Y:S01]  /*0110*/  LDG.E.64 R8, desc[UR8][R8.64] ;  /* 0x0000000808087981 */ /* 0x004ea2000c1e1b00 */
[----:B------:R-:W-:Y:S01]  /*0120*/  IMAD.MOV.U32 R3, RZ, RZ, R2 ;  /* 0x000000ffff037224 */ /* 0x000fe200078e0002 */
[----:B------:R-:W-:Y:S01]  /*0130*/  BSSY.RECONVERGENT B0, `(.L_x_5) ;  /* 0x000001d000007945 */ /* 0x000fe20003800200 */
[----:B------:R-:W-:Y:S02]  /*0140*/  VIADD R2, R2, UR5 ;  /* 0x0000000502027c36 */ /* 0x000fe40008000000 */
[----:B-1----:R-:W-:Y:S02]  /*0150*/  IMAD.MOV.U32 R4, RZ, RZ, 0x0 ;  /* 0x00000000ff047424 */ /* 0x002fe400078e00ff */
[----:B------:R-:W-:Y:S01]  /*0160*/  IMAD.MOV.U32 R5, RZ, RZ, 0x3ff00000 ;  /* 0x3ff00000ff057424 */ /* 0x000fe200078e00ff */
[----:B------:R-:W-:Y:S01]  /*0170*/  ISETP.GE.AND P1, PT, R2, UR4, PT ;  /* 0x0000000402007c0c */ /* 0x000fe2000bf26270 */
[----:B--2---:R-:W-:-:S14]  /*0180*/  DSETP.NEU.AND P0, PT, R8, RZ, PT ;  /* 0x000000ff0800722a */ /* 0x004fdc0003f0d000 */
[----:B------:R-:W-:Y:S05]  /*0190*/  @!P0 BRA `(.L_x_6) ;  /* 0x0000000000588947 */ /* 0x000fea0003800000 */
[----:B---3--:R-:W-:-:S06]  /*01a0*/  IMAD.WIDE R6, R3, 0x8, R14 ;  /* 0x0000000803067825 */ /* 0x008fcc00078e020e */
[----:B------:R-:W2:Y:S01]  /*01b0*/  LDG.E.64 R6, desc[UR8][R6.64] ;  /* 0x0000000806067981 */ /* 0x000ea2000c1e1b00 */
[----:B------:R-:W0:Y:S01]  /*01c0*/  MUFU.RCP64H R5, R9 ;  /* 0x0000000900057308 */ /* 0x000e220000001800 */
[----:B------:R-:W-:Y:S01]  /*01d0*/  IMAD.MOV.U32 R4, RZ, RZ, 0x1 ;  /* 0x00000001ff047424 */ /* 0x000fe200078e00ff */
[----:B------:R-:W-:Y:S05]  /*01e0*/  BSSY.RECONVERGENT B1, `(.L_x_6) ;  /* 0x0000011000017945 */ /* 0x000fea0003800200 */
[----:B0-----:R-:W-:-:S08]  /*01f0*/  DFMA R10, -R8, R4, 1 ;  /* 0x3ff00000080a742b */ /* 0x001fd00000000104 */
[----:B------:R-:W-:-:S08]  /*0200*/  DFMA R10, R10, R10, R10 ;  /* 0x0000000a0a0a722b */ /* 0x000fd0000000000a */
[----:B------:R-:W-:-:S08]  /*0210*/  DFMA R10, R4, R10, R4 ;  /* 0x0000000a040a722b */ /* 0x000fd00000000004 */
[----:B------:R-:W-:-:S08]  /*0220*/  DFMA R4, -R8, R10, 1 ;  /* 0x3ff000000804742b */ /* 0x000fd0000000010a */
[----:B------:R-:W-:-:S08]  /*0230*/  DFMA R4, R10, R4, R10 ;  /* 0x000000040a04722b */ /* 0x000fd0000000000a */
[----:B--2---:R-:W-:Y:S01]  /*0240*/  DMUL R10, R6, R4 ;  /* 0x00000004060a7228 */ /* 0x004fe20000000000 */
[----:B------:R-:W-:-:S07]  /*0250*/  FSETP.GEU.AND P2, PT, |R7|, 6.5827683646048100446e-37, PT ;  /* 0x036000000700780b */ /* 0x000fce0003f4e200 */
[----:B------:R-:W-:-:S08]  /*0260*/  DFMA R18, -R8, R10, R6 ;  /* 0x0000000a0812722b */ /* 0x000fd00000000106 */
[----:B------:R-:W-:-:S10]  /*0270*/  DFMA R4, R4, R18, R10 ;  /* 0x000000120404722b */ /* 0x000fd4000000000a */
[----:B------:R-:W-:-:S05]  /*0280*/  FFMA R0, RZ, R9, R5 ;  /* 0x00000009ff007223 */ /* 0x000fca0000000005 */
[----:B------:R-:W-:-:S13]  /*0290*/  FSETP.GT.AND P0, PT, |R0|, 1.469367938527859385e-39, PT ;  /* 0x001000000000780b */ /* 0x000fda0003f04200 */
[----:B------:R-:W-:Y:S05]  /*02a0*/  @P0 BRA P2, `(.L_x_7) ;  /* 0x0000000000100947 */ /* 0x000fea0001000000 */
[----:B------:R-:W-:-:S07]  /*02b0*/  MOV R0, 0x2d0 ;  /* 0x000002d000007802 */ /* 0x000fce0000000f00 */
[----:B----4-:R-:W-:Y:S05]  /*02c0*/  CALL.REL.NOINC `($__internal_0_$__cuda_sm20_div_rn_f64_full) ;  /* 0x0000000000207944 */ /* 0x010fea0003c00000 */
[----:B------:R-:W-:Y:S02]  /*02d0*/  IMAD.MOV.U32 R4, RZ, RZ, R6 ;  /* 0x000000ffff047224 */ /* 0x000fe400078e0006 */
[----:B------:R-:W-:-:S07]  /*02e0*/  IMAD.MOV.U32 R5, RZ, RZ, R7 ;  /* 0x000000ffff057224 */ /* 0x000fce00078e0007 */
.L_x_7:
[----:B------:R-:W-:Y:S05]  /*02f0*/  BSYNC.RECONVERGENT B1 ;  /* 0x0000000000017941 */ /* 0x000fea0003800200 */
.L_x_6:
[----:B------:R-:W-:Y:S05]  /*0300*/  BSYNC.RECONVERGENT B0 ;  /* 0x0000000000007941 */ /* 0x000fea0003800200 */
.L_x_5:
[----:B----4-:R-:W-:-:S05]  /*0310*/  IMAD.WIDE R6, R3, 0x8, R12 ;  /* 0x0000000803067825 */ /* 0x010fca00078e020c */
[----:B------:R1:W-:Y:S01]  /*0320*/  STG.E.64 desc[UR8][R6.64], R4 ;  /* 0x0000000406007986 */ /* 0x0003e2000c101b08 */
[----:B------:R-:W-:Y:S05]  /*0330*/  @!P1 BRA `(.L_x_8) ;  /* 0xfffffffc00709947 */ /* 0x000fea000383ffff */
[----:B------:R-:W-:Y:S05]  /*0340*/  EXIT ;  /* 0x000000000000794d */ /* 0x000fea0003800000 */
        .weak           $__internal_0_$__cuda_sm20_div_rn_f64_full
        .type           $__internal_0_$__cuda_sm20_div_rn_f64_full,@function
        .size           $__internal_0_$__cuda_sm20_div_rn_f64_full,(.L_x_30 - $__internal_0_$__cuda_sm20_div_rn_f64_full)
$__internal_0_$__cuda_sm20_div_rn_f64_full:
[C---:B------:R-:W-:Y:S01]  /*0350*/  FSETP.GEU.AND P0, PT, |R9|.reuse, 1.469367938527859385e-39, PT ;  /* 0x001000000900780b */ /* 0x040fe20003f0e200 */
[----:B------:R-:W-:Y:S01]  /*0360*/  IMAD.MOV.U32 R22, RZ, RZ, 0x1 ;  /* 0x00000001ff167424 */ /* 0x000fe200078e00ff */
[----:B------:R-:W-:Y:S01]  /*0370*/  LOP3.LUT R10, R9, 0x800fffff, RZ, 0xc0, !PT ;  /* 0x800fffff090a7812 */ /* 0x000fe200078ec0ff */
[----:B------:R-:W-:Y:S01]  /*0380*/  BSSY.RECONVERGENT B2, `(.L_x_9) ;  /* 0x0000054000027945 */ /* 0x000fe20003800200 */
[C---:B------:R-:W-:Y:S02]  /*0390*/  FSETP.GEU.AND P3, PT, |R7|.reuse, 1.469367938527859385e-39, PT ;  /* 0x001000000700780b */ /* 0x040fe40003f6e200 */
[----:B------:R-:W-:Y:S01]  /*03a0*/  LOP3.LUT R11, R10, 0x3ff00000, RZ, 0xfc, !PT ;  /* 0x3ff000000a0b7812 */ /* 0x000fe200078efcff */
[----:B------:R-:W-:Y:S01]  /*03b0*/  IMAD.MOV.U32 R10, RZ, RZ, R8 ;  /* 0x000000ffff0a7224 */ /* 0x000fe200078e0008 */
[----:B------:R-:W-:Y:S02]  /*03c0*/  LOP3.LUT R4, R7, 0x7ff00000, RZ, 0xc0, !PT ;  /* 0x7ff0000007047812 */ /* 0x000fe400078ec0ff */
[----:B------:R-:W-:-:S03]  /*03d0*/  LOP3.LUT R27, R9, 0x7ff00000, RZ, 0xc0, !PT ;  /* 0x7ff00000091b7812 */ /* 0x000fc600078ec0ff */
[----:B------:R-:W-:Y:S01]  /*03e0*/  @!P0 DMUL R10, R8, 8.98846567431157953865e+307 ;  /* 0x7fe00000080a8828 */ /* 0x000fe20000000000 */
[----:B------:R-:W-:-:S03]  /*03f0*/  ISETP.GE.U32.AND P2, PT, R4, R27, PT ;  /* 0x0000001b0400720c */ /* 0x000fc60003f46070 */
[----:B------:R-:W-:Y:S02]  /*0400*/  @!P3 LOP3.LUT R5, R9, 0x7ff00000, RZ, 0xc0, !PT ;  /* 0x7ff000000905b812 */ /* 0x000fe400078ec0ff */
[----:B------:R-:W0:Y:S02]  /*0410*/  MUFU.RCP64H R23, R11 ;  /* 0x0000000b00177308 */ /* 0x000e240000001800 */
[----:B------:R-:W-:Y:S01]  /*0420*/  @!P3 ISETP.GE.U32.AND P4, PT, R4, R5, PT ;  /* 0x000000050400b20c */ /* 0x000fe20003f86070 */
[----:B------:R-:W-:Y:S01]  /*0430*/  IMAD.MOV.U32 R5, RZ, RZ, 0x1ca00000 ;  /* 0x1ca00000ff057424 */ /* 0x000fe200078e00ff */
[----:B------:R-:W-:-:S04]  /*0440*/  @!P0 LOP3.LUT R27, R11, 0x7ff00000, RZ, 0xc0, !PT ;  /* 0x7ff000000b1b8812 */ /* 0x000fc800078ec0ff */
[----:B------:R-:W-:-:S04]  /*0450*/  @!P3 SEL R21, R5, 0x63400000, !P4 ;  /* 0x634000000515b807 */ /* 0x000fc80006000000 */
[----:B------:R-:W-:-:S04]  /*0460*/  @!P3 LOP3.LUT R24, R21, 0x80000000, R7, 0xf8, !PT ;  /* 0x800000001518b812 */ /* 0x000fc800078ef807 */
[----:B------:R-:W-:Y:S01]  /*0470*/  @!P3 LOP3.LUT R25, R24, 0x100000, RZ, 0xfc, !PT ;  /* 0x001000001819b812 */ /* 0x000fe200078efcff */
[----:B0-----:R-:W-:Y:S01]  /*0480*/  DFMA R18, R22, -R10, 1 ;  /* 0x3ff000001612742b */ /* 0x001fe2000000080a */
[----:B------:R-:W-:-:S07]  /*0490*/  @!P3 IMAD.MOV.U32 R24, RZ, RZ, RZ ;  /* 0x000000ffff18b224 */ /* 0x000fce00078e00ff */
[----:B------:R-:W-:-:S08]  /*04a0*/  DFMA R18, R18, R18, R18 ;  /* 0x000000121212722b */ /* 0x000fd00000000012 */
[----:B------:R-:W-:Y:S01]  /*04b0*/  DFMA R22, R22, R18, R22 ;  /* 0x000000121616722b */ /* 0x000fe20000000016 */
[----:B------:R-:W-:Y:S01]  /*04c0*/  SEL R19, R5, 0x63400000, !P2 ;  /* 0x6340000005137807 */ /* 0x000fe20005000000 */
[----:B------:R-:W-:-:S03]  /*04d0*/  IMAD.MOV.U32 R18, RZ, RZ, R6 ;  /* 0x000000ffff127224 */ /* 0x000fc600078e0006 */
[----:B------:R-:W-:-:S03]  /*04e0*/  LOP3.LUT R19, R19, 0x800fffff, R7, 0xf8, !PT ;  /* 0x800fffff13137812 */ /* 0x000fc600078ef807 */
[----:B------:R-:W-:-:S03]  /*04f0*/  DFMA R20, R22, -R10, 1 ;  /* 0x3ff000001614742b */ /* 0x000fc6000000080a */
[----:B------:R-:W-:-:S05]  /*0500*/  @!P3 DFMA R18, R18, 2, -R24 ;  /* 0x400000001212b82b */ /* 0x000fca0000000818 */
[----:B------:R-:W-:-:S08]  /*0510*/  DFMA R20, R22, R20, R22 ;  /* 0x000000141614722b */ /* 0x000fd00000000016 */
[----:B------:R-:W-:-:S08]  /*0520*/  DMUL R22, R20, R18 ;  /* 0x0000001214167228 */ /* 0x000fd00000000000 */
[----:B------:R-:W-:-:S08]  /*0530*/  DFMA R24, R22, -R10, R18 ;  /* 0x8000000a1618722b */ /* 0x000fd00000000012 */
[----:B------:R-:W-:Y:S01]  /*0540*/  DFMA R24, R20, R24, R22 ;  /* 0x000000181418722b */ /* 0x000fe20000000016 */
[----:B------:R-:W-:Y:S01]  /*0550*/  IMAD.MOV.U32 R20, RZ, RZ, R4 ;  /* 0x000000ffff147224 */ /* 0x000fe200078e0004 */
[----:B------:R-:W-:Y:S01]  /*0560*/  @!P3 LOP3.LUT R20, R19, 0x7ff00000, RZ, 0xc0, !PT ;  /* 0x7ff000001314b812 */ /* 0x000fe200078ec0ff */
[----:B------:R-:W-:-:S04]  /*0570*/  VIADD R22, R27, 0xffffffff ;  /* 0xffffffff1b167836 */ /* 0x000fc80000000000 */
[----:B------:R-:W-:-:S05]  /*0580*/  VIADD R21, R20, 0xffffffff ;  /* 0xffffffff14157836 */ /* 0x000fca0000000000 */
[----:B------:R-:W-:-:S04]  /*0590*/  ISETP.GT.U32.AND P0, PT, R21, 0x7feffffe, PT ;  /* 0x7feffffe1500780c */ /* 0x000fc80003f04070 */
[----:B------:R-:W-:-:S13]  /*05a0*/  ISETP.GT.U32.OR P0, PT, R22, 0x7feffffe, P0 ;  /* 0x7feffffe1600780c */ /* 0x000fda0000704470 */
[----:B------:R-:W-:Y:S05]  /*05b0*/  @P0 BRA `(.L_x_10) ;  /* 0x00000000006c0947 */ /* 0x000fea0003800000 */
[----:B------:R-:W-:Y:S01]  /*05c0*/  LOP3.LUT R7, R9, 0x7ff00000, RZ, 0xc0, !PT ;  /* 0x7ff0000009077812 */ /* 0x000fe200078ec0ff */
[----:B------:R-:W-:-:S03]  /*05d0*/  IMAD.MOV.U32 R20, RZ, RZ, RZ ;  /* 0x000000ffff147224 */ /* 0x000fc600078e00ff */
[CC--:B------:R-:W-:Y:S02]  /*05e0*/  VIADDMNMX R6, R4.reuse, -R7.reuse, 0xb9600000, !PT ;  /* 0xb960000004067446 */ /* 0x0c0fe40007800907 */
[----:B------:R-:W-:Y:S02]  /*05f0*/  ISETP.GE.U32.AND P0, PT, R4, R7, PT ;  /* 0x000000070400720c */ /* 0x000fe40003f06070 */
[----:B------:R-:W-:Y:S02]  /*0600*/  VIMNMX R6, PT, PT, R6, 0x46a00000, PT ;  /* 0x46a0000006067848 */ /* 0x000fe40003fe0100 */
[----:B------:R-:W-:-:S05]  /*0610*/  SEL R5, R5, 0x63400000, !P0 ;  /* 0x6340000005057807 */ /* 0x000fca0004000000 */
[----:B------:R-:W-:-:S04]  /*0620*/  IMAD.IADD R6, R6, 0x1, -R5 ;  /* 0x0000000106067824 */ /* 0x000fc800078e0a05 */
[----:B------:R-:W-:-:S06]  /*0630*/  VIADD R21, R6, 0x7fe00000 ;  /* 0x7fe0000006157836 */ /* 0x000fcc0000000000 */
[----:B------:R-:W-:-:S10]  /*0640*/  DMUL R4, R24, R20 ;  /* 0x0000001418047228 */ /* 0x000fd40000000000 */
[----:B------:R-:W-:-:S13]  /*0650*/  FSETP.GTU.AND P0, PT, |R5|, 1.469367938527859385e-39, PT ;  /* 0x001000000500780b */ /* 0x000fda0003f0c200 */
[----:B------:R-:W-:Y:S05]  /*0660*/  @P0 BRA `(.L_x_11) ;  /* 0x0000000000940947 */ /* 0x000fea0003800000 */
[----:B------:R-:W-:Y:S01]  /*0670*/  DFMA R10, R24, -R10, R18 ;  /* 0x8000000a180a722b */ /* 0x000fe20000000012 */
[----:B------:R-:W-:-:S09]  /*0680*/  IMAD.MOV.U32 R20, RZ, RZ, RZ ;  /* 0x000000ffff147224 */ /* 0x000fd200078e00ff */
[C---:B------:R-:W-:Y:S02]  /*0690*/  FSETP.NEU.AND P0, PT, R11.reuse, RZ, PT ;  /* 0x000000ff0b00720b */ /* 0x040fe40003f0d000 */
[----:B------:R-:W-:-:S04]  /*06a0*/  LOP3.LUT R7, R11, 0x80000000, R9, 0x48, !PT ;  /* 0x800000000b077812 */ /* 0x000fc800078e4809 */
[----:B------:R-:W-:-:S07]  /*06b0*/  LOP3.LUT R21, R7, R21, RZ, 0xfc, !PT ;  /* 0x0000001507157212 */ /* 0x000fce00078efcff */
[----:B------:R-:W-:Y:S05]  /*06c0*/  @!P0 BRA `(.L_x_11) ;  /* 0x00000000007c8947 */ /* 0x000fea0003800000 */
[----:B------:R-:W-:Y:S01]  /*06d0*/  IMAD.MOV R9, RZ, RZ, -R6 ;  /* 0x000000ffff097224 */ /* 0x000fe200078e0a06 */
[----:B------:R-:W-:Y:S01]  /*06e0*/  DMUL.RP R20, R24, R20 ;  /* 0x0000001418147228 */ /* 0x000fe20000008000 */
[----:B------:R-:W-:-:S06]  /*06f0*/  IMAD.MOV.U32 R8, RZ, RZ, RZ ;  /* 0x000000ffff087224 */ /* 0x000fcc00078e00ff */
[----:B------:R-:W-:-:S03]  /*0700*/  DFMA R8, R4, -R8, R24 ;  /* 0x800000080408722b */ /* 0x000fc60000000018 */
[----:B------:R-:W-:-:S03]  /*0710*/  LOP3.LUT R7, R21, R7, RZ, 0x3c, !PT ;  /* 0x0000000715077212 */ /* 0x000fc600078e3cff */
[----:B------:R-:W-:-:S04]  /*0720*/  IADD3 R8, PT, PT, -R6, -0x43300000, RZ ;  /* 0xbcd0000006087810 */ /* 0x000fc80007ffe1ff */
[----:B------:R-:W-:-:S04]  /*0730*/  FSETP.NEU.AND P0, PT, |R9|, R8, PT ;  /* 0x000000080900720b */ /* 0x000fc80003f0d200 */
[----:B------:R-:W-:Y:S02]  /*0740*/  FSEL R4, R20, R4, !P0 ;  /* 0x0000000414047208 */ /* 0x000fe40004000000 */
[----:B------:R-:W-:Y:S01]  /*0750*/  FSEL R5, R7, R5, !P0 ;  /* 0x0000000507057208 */ /* 0x000fe20004000000 */
[----:B------:R-:W-:Y:S06]  /*0760*/  BRA `(.L_x_11) ;  /* 0x0000000000547947 */ /* 0x000fec0003800000 */
.L_x_10:
[----:B------:R-:W-:-:S14]  /*0770*/  DSETP.NAN.AND P0, PT, R6, R6, PT ;  /* 0x000000060600722a */ /* 0x000fdc0003f08000 */
[----:B------:R-:W-:Y:S05]  /*0780*/  @P0 BRA `(.L_x_12) ;  /* 0x0000000000440947 */ /* 0x000fea0003800000 */
[----:B------:R-:W-:-:S14]  /*0790*/  DSETP.NAN.AND P0, PT, R8, R8, PT ;  /* 0x000000080800722a */ /* 0x000fdc0003f08000 */
[----:B------:R-:W-:Y:S05]  /*07a0*/  @P0 BRA `(.L_x_13) ;  /* 0x0000000000300947 */ /* 0x000fea0003800000 */
[----:B------:R-:W-:Y:S01]  /*07b0*/  ISETP.NE.AND P0, PT, R20, R27, PT ;  /* 0x0000001b1400720c */ /* 0x000fe20003f05270 */
[----:B------:R-:W-:Y:S02]  /*07c0*/  IMAD.MOV.U32 R4, RZ, RZ, 0x0 ;  /* 0x00000000ff047424 */ /* 0x000fe400078e00ff */
[----:B------:R-:W-:-:S10]  /*07d0*/  IMAD.MOV.U32 R5, RZ, RZ, -0x80000 ;  /* 0xfff80000ff057424 */ /* 0x000fd400078e00ff */
[----:B------:R-:W-:Y:S05]  /*07e0*/  @!P0 BRA `(.L_x_11) ;  /* 0x0000000000348947 */ /* 0x000fea0003800000 */
[----:B------:R-:W-:Y:S02]  /*07f0*/  ISETP.NE.AND P0, PT, R20, 0x7ff00000, PT ;  /* 0x7ff000001400780c */ /* 0x000fe40003f05270 */
[----:B------:R-:W-:Y:S02]  /*0800*/  LOP3.LUT R5, R7, 0x80000000, R9, 0x48, !PT ;  /* 0x8000000007057812 */ /* 0x000fe400078e4809 */
[----:B------:R-:W-:-:S13]  /*0810*/  ISETP.EQ.OR P0, PT, R27, RZ, !P0 ;  /* 0x000000ff1b00720c */ /* 0x000fda0004702670 */
[----:B------:R-:W-:Y:S01]  /*0820*/  @P0 LOP3.LUT R6, R5, 0x7ff00000, RZ, 0xfc, !PT ;  /* 0x7ff0000005060812 */ /* 0x000fe200078efcff */
[----:B------:R-:W-:Y:S02]  /*0830*/  @!P0 IMAD.MOV.U32 R4, RZ, RZ, RZ ;  /* 0x000000ffff048224 */ /* 0x000fe400078e00ff */
[----:B------:R-:W-:Y:S02]  /*0840*/  @P0 IMAD.MOV.U32 R4, RZ, RZ, RZ ;  /* 0x000000ffff040224 */ /* 0x000fe400078e00ff */
[----:B------:R-:W-:Y:S01]  /*0850*/  @P0 IMAD.MOV.U32 R5, RZ, RZ, R6 ;  /* 0x000000ffff050224 */ /* 0x000fe200078e0006 */
[----:B------:R-:W-:Y:S06]  /*0860*/  BRA `(.L_x_11) ;  /* 0x0000000000147947 */ /* 0x000fec0003800000 */
.L_x_13:
[----:B------:R-:W-:Y:S01]  /*0870*/  LOP3.LUT R5, R9, 0x80000, RZ, 0xfc, !PT ;  /* 0x0008000009057812 */ /* 0x000fe200078efcff */
[----:B------:R-:W-:Y:S01]  /*0880*/  IMAD.MOV.U32 R4, RZ, RZ, R8 ;  /* 0x000000ffff047224 */ /* 0x000fe200078e0008 */
[----:B------:R-:W-:Y:S06]  /*0890*/  BRA `(.L_x_11) ;  /* 0x0000000000087947 */ /* 0x000fec0003800000 */
.L_x_12:
[----:B------:R-:W-:Y:S01]  /*08a0*/  LOP3.LUT R5, R7, 0x80000, RZ, 0xfc, !PT ;  /* 0x0008000007057812 */ /* 0x000fe200078efcff */
[----:B------:R-:W-:-:S07]  /*08b0*/  IMAD.MOV.U32 R4, RZ, RZ, R6 ;  /* 0x000000ffff047224 */ /* 0x000fce00078e0006 */
.L_x_11:
[----:B------:R-:W-:Y:S05]  /*08c0*/  BSYNC.RECONVERGENT B2 ;  /* 0x0000000000027941 */ /* 0x000fea0003800200 */
.L_x_9:
[----:B------:R-:W-:Y:S02]  /*08d0*/  IMAD.MOV.U32 R6, RZ, RZ, R4 ;  /* 0x000000ffff067224 */ /* 0x000fe400078e0004 */
[----:B------:R-:W-:Y:S02]  /*08e0*/  IMAD.MOV.U32 R7, RZ, RZ, R5 ;  /* 0x000000ffff077224 */ /* 0x000fe400078e0005 */
[----:B------:R-:W-:Y:S02]  /*08f0*/  IMAD.MOV.U32 R4, RZ, RZ, R0 ;  /* 0x000000ffff047224 */ /* 0x000fe400078e0000 */
[----:B------:R-:W-:-:S04]  /*0900*/  IMAD.MOV.U32 R5, RZ, RZ, 0x0 ;  /* 0x00000000ff057424 */ /* 0x000fc800078e00ff */
[----:B------:R-:W-:Y:S05]  /*0910*/  RET.REL.NODEC R4 `(_Z26kernel_elementWiseDivisionPKdS0_Pdjj) ;  /* 0xfffffff404b87950 */ /* 0x000fea0003c3ffff */
.L_x_14:
        /* <DEDUP_REMOVED lines=14> */
.L_x_30:


//--------------------- .text._Z15kernel_convolvePKdS0_Pdjjjj --------------------------
	.section	.text._Z15kernel_convolvePKdS0_Pdjjjj,"ax",@progbits
	.align	128
        .global         _Z15kernel_convolvePKdS0_Pdjjjj
        .type           _Z15kernel_convolvePKdS0_Pdjjjj,@function
        .size           _Z15kernel_convolvePKdS0_Pdjjjj,(.L_x_33 - _Z15kernel_convolvePKdS0_Pdjjjj)
        .other          _Z15kernel_convolvePKdS0_Pdjjjj,@"STO_CUDA_ENTRY STV_DEFAULT"
_Z15kernel_convolvePKdS0_Pdjjjj:
.text._Z15kernel_convolvePKdS0_Pdjjjj:
[----:B------:R-:W-:Y:S01]  /*0000*/  LDC R1, c[0x0][0x37c] ;  /* 0x0000df00ff017b82 */ /* 0x000fe20000000800 */
[----:B------:R-:W0:Y:S01]  /*0010*/  S2R R0, SR_CTAID.X ;  /* 0x0000000000007919 */ /* 0x000e220000002500 */
[----:B------:R-:W1:Y:S01]  /*0020*/  LDCU.64 UR4, c[0x0][0x398] ;  /* 0x00007300ff0477ac */ /* 0x000e620008000a00 */
[----:B------:R-:W0:Y:S01]  /*0030*/  S2R R3, SR_TID.X ;  /* 0x0000000000037919 */ /* 0x000e220000002100 */
[----:B------:R-:W0:Y:S01]  /*0040*/  LDCU UR6, c[0x0][0x360] ;  /* 0x00006c00ff0677ac */ /* 0x000e220008000800 */
[----:B-1----:R-:W-:-:S04]  /*0050*/  UIMAD UR4, UR4, 0x3, URZ ;  /* 0x00000003040478a4 */ /* 0x002fc8000f8e02ff */
[----:B------:R-:W-:Y:S01]  /*0060*/  UIMAD UR5, UR4, UR5, URZ ;  /* 0x00000005040572a4 */ /* 0x000fe2000f8e02ff */
[----:B0-----:R-:W-:-:S05]  /*0070*/  IMAD R0, R0, UR6, R3 ;  /* 0x0000000600007c24 */ /* 0x001fca000f8e0203 */
[----:B------:R-:W-:-:S13]  /*0080*/  ISETP.GE.AND P0, PT, R0, UR5, PT ;  /* 0x0000000500007c0c */ /* 0x000fda000bf06270 */
[----:B------:R-:W-:Y:S05]  /*0090*/  @P0 EXIT ;  /* 0x000000000000094d */ /* 0x000fea0003800000 */
[----:B------:R-:W0:Y:S01]  /*00a0*/  LDCU UR7, c[0x0][0x370] ;  /* 0x00006e00ff0777ac */ /* 0x000e220008000800 */
[----:B------:R-:W1:Y:S01]  /*00b0*/  LDCU.64 UR8, c[0x0][0x358] ;  /* 0x00006b00ff0877ac */ /* 0x000e620008000a00 */
[----:B0-----:R-:W-:-:S12]  /*00c0*/  UIMAD UR6, UR6, UR7, URZ ;  /* 0x00000007060672a4 */ /* 0x001fd8000f8e02ff */
.L_x_23:
[----:B0-----:R-:W0:Y:S01]  /*00d0*/  I2F.U32.RP R4, UR4 ;  /* 0x0000000400047d06 */ /* 0x001e220008209000 */
[----:B------:R-:W-:Y:S02]  /*00e0*/  HFMA2 R2, -RZ, RZ, 0, 0 ;  /* 0x00000000ff027431 */ /* 0x000fe400000001ff */
[----:B------:R-:W-:Y:S01]  /*00f0*/  IMAD R5, RZ, RZ, -UR4 ;  /* 0x80000004ff057e24 */ /* 0x000fe2000f8e02ff */
[----:B-123--:R-:W2:Y:S01]  /*0100*/  LDC.64 R10, c[0x0][0x390] ;  /* 0x0000e400ff0a7b82 */ /* 0x00eea20000000a00 */
[----:B------:R-:W-:Y:S01]  /*0110*/  ISETP.NE.U32.AND P2, PT, RZ, UR4, PT ;  /* 0x00000004ff007c0c */ /* 0x000fe2000bf45070 */
[----:B------:R-:W3:Y:S01]  /*0120*/  LDCU.64 UR10, c[0x0][0x3a0] ;  /* 0x00007400ff0a77ac */ /* 0x000ee20008000a00 */
[----:B------:R-:W-:Y:S01]  /*0130*/  BSSY.RECONVERGENT B0, `(.L_x_15) ;  /* 0x0000082000007945 */ /* 0x000fe20003800200 */
[----:B0-----:R-:W0:Y:S01]  /*0140*/  MUFU.RCP R4, R4 ;  /* 0x0000000400047308 */ /* 0x001e220000001000 */
[----:B--2---:R-:W-:Y:S01]  /*0150*/  IMAD.WIDE R10, R0, 0x8, R10 ;  /* 0x00000008000a7825 */ /* 0x004fe200078e020a */
[----:B0-----:R-:W-:-:S04]  /*0160*/  IADD3 R3, PT, PT, R4, 0xffffffe, RZ ;  /* 0x0ffffffe04037810 */ /* 0x001fc80007ffe0ff */
[----:B-1----:R0:W-:Y:S02]  /*0170*/  STG.E.64 desc[UR8][R10.64], RZ ;  /* 0x000000ff0a007986 */ /* 0x0021e4000c101b08 */
[----:B------:R-:W1:Y:S02]  /*0180*/  F2I.FTZ.U32.TRUNC.NTZ R3, R3 ;  /* 0x0000000300037305 */ /* 0x000e64000021f000 */
[----:B-1----:R-:W-:-:S04]  /*0190*/  IMAD R5, R5, R3, RZ ;  /* 0x0000000305057224 */ /* 0x002fc800078e02ff */
[----:B------:R-:W-:-:S06]  /*01a0*/  IMAD.HI.U32 R5, R3, R5, R2 ;  /* 0x0000000503057227 */ /* 0x000fcc00078e0002 */
[----:B------:R-:W-:-:S04]  /*01b0*/  IMAD.HI.U32 R2, R5, R0, RZ ;  /* 0x0000000005027227 */ /* 0x000fc800078e00ff */
[----:B------:R-:W-:-:S04]  /*01c0*/  IMAD.MOV R5, RZ, RZ, -R2 ;  /* 0x000000ffff057224 */ /* 0x000fc800078e0a02 */
[----:B------:R-:W-:-:S05]  /*01d0*/  IMAD R5, R5, UR4, R0 ;  /* 0x0000000405057c24 */ /* 0x000fca000f8e0200 */
[----:B------:R-:W-:-:S13]  /*01e0*/  ISETP.GE.U32.AND P0, PT, R5, UR4, PT ;  /* 0x0000000405007c0c */ /* 0x000fda000bf06070 */
[----:B------:R-:W-:Y:S01]  /*01f0*/  @P0 IADD3 R5, PT, PT, R5, -UR4, RZ ;  /* 0x8000000405050c10 */ /* 0x000fe2000fffe0ff */
[----:B------:R-:W-:-:S03]  /*0200*/  @P0 VIADD R2, R2, 0x1 ;  /* 0x0000000102020836 */ /* 0x000fc60000000000 */
[----:B------:R-:W-:Y:S02]  /*0210*/  ISETP.GE.U32.AND P1, PT, R5, UR4, PT ;  /* 0x0000000405007c0c */ /* 0x000fe4000bf26070 */
[----:B------:R-:W3:Y:S11]  /*0220*/  LDC.64 R4, c[0x0][0x398] ;  /* 0x0000e600ff047b82 */ /* 0x000ef60000000a00 */
[----:B------:R-:W-:-:S02]  /*0230*/  @P1 IADD3 R2, PT, PT, R2, 0x1, RZ ;  /* 0x0000000102021810 */ /* 0x000fc40007ffe0ff */
[----:B------:R-:W-:-:S05]  /*0240*/  @!P2 LOP3.LUT R2, RZ, UR4, RZ, 0x33, !PT ;  /* 0x00000004ff02ac12 */ /* 0x000fca000f8e33ff */
[----:B------:R-:W-:-:S04]  /*0250*/  IMAD.MOV R3, RZ, RZ, -R2 ;  /* 0x000000ffff037224 */ /* 0x000fc800078e0a02 */
[----:B------:R-:W-:Y:S01]  /*0260*/  IMAD R6, R3, UR4, R0 ;  /* 0x0000000403067c24 */ /* 0x000fe2000f8e0200 */
[----:B------:R-:W-:Y:S02]  /*0270*/  IADD3 R0, PT, PT, R0, UR6, RZ ;  /* 0x0000000600007c10 */ /* 0x000fe4000fffe0ff */
[----:B---3--:R-:W-:Y:S01]  /*0280*/  VIADDMNMX.U32 R3, R2, UR11, R5, PT ;  /* 0x0000000b02037c46 */ /* 0x008fe2000b800005 */
[----:B------:R-:W-:Y:S01]  /*0290*/  IMAD.HI R5, R6, 0x55555556, RZ ;  /* 0x5555555606057827 */ /* 0x000fe200078e02ff */
[----:B------:R-:W-:Y:S02]  /*02a0*/  ISETP.GE.AND P0, PT, R0, UR5, PT ;  /* 0x0000000500007c0c */ /* 0x000fe4000bf06270 */
[----:B------:R-:W-:Y:S02]  /*02b0*/  ISETP.GE.AND P1, PT, R2, R3, PT ;  /* 0x000000030200720c */ /* 0x000fe40003f26270 */
[----:B------:R-:W-:-:S04]  /*02c0*/  LEA.HI R5, R5, R5, RZ, 0x1 ;  /* 0x0000000505057211 */ /* 0x000fc800078f08ff */
[----:B------:R-:W-:-:S07]  /*02d0*/  VIADDMNMX.U32 R4, R5, UR10, R4, PT ;  /* 0x0000000a05047c46 */ /* 0x000fce000b800004 */
[----:B0-----:R-:W-:Y:S05]  /*02e0*/  @P1 BRA `(.L_x_16) ;  /* 0x0000000400981947 */ /* 0x001fea0003800000 */
[----:B------:R-:W-:Y:S01]  /*02f0*/  IMAD.IADD R22, R4, 0x1, -R5 ;  /* 0x0000000104167824 */ /* 0x000fe200078e0a05 */
[C---:B------:R-:W-:Y:S01]  /*0300*/  IADD3 R7, PT, PT, R5.reuse, 0x3, RZ ;  /* 0x0000000305077810 */ /* 0x040fe20007ffe0ff */
[----:B------:R-:W-:Y:S01]  /*0310*/  IMAD R6, R5, -0x3, R6 ;  /* 0xfffffffd05067824 */ /* 0x000fe200078e0206 */
[----:B------:R-:W-:Y:S02]  /*0320*/  MOV R8, R2 ;  /* 0x0000000200087202 */ /* 0x000fe40000000f00 */
[----:B------:R-:W-:Y:S02]  /*0330*/  CS2R R16, SRZ ;  /* 0x0000000000107805 */ /* 0x000fe4000001ff00 */
[----:B------:R-:W-:Y:S01]  /*0340*/  LOP3.LUT R22, R22, 0x3, RZ, 0xc0, !PT ;  /* 0x0000000316167812 */ /* 0x000fe200078ec0ff */
[----:B------:R-:W-:-:S07]  /*0350*/  VIADD R23, R6, 0x6 ;  /* 0x0000000606177836 */ /* 0x000fce0000000000 */
.L_x_22:
[----:B------:R-:W-:Y:S01]  /*0360*/  ISETP.GE.AND P1, PT, R5, R4, PT ;  /* 0x000000040500720c */ /* 0x000fe20003f26270 */
[----:B------:R-:W-:-:S12]  /*0370*/  BSSY.RECONVERGENT B1, `(.L_x_17) ;  /* 0x000005a000017945 */ /* 0x000fd80003800200 */
[----:B0123--:R-:W-:Y:S05]  /*0380*/  @P1 BRA `(.L_x_18) ;  /* 0x0000000400601947 */ /* 0x00ffea0003800000 */
[----:B------:R-:W0:Y:S01]  /*0390*/  LDCU UR7, c[0x0][0x3a0] ;  /* 0x00007400ff0777ac */ /* 0x000e220008000800 */
[----:B------:R-:W-:Y:S01]  /*03a0*/  ISETP.NE.AND P1, PT, R22, RZ, PT ;  /* 0x000000ff1600720c */ /* 0x000fe20003f25270 */
[----:B------:R-:W-:Y:S01]  /*03b0*/  BSSY.RECONVERGENT B2, `(.L_x_19) ;  /* 0x0000027000027945 */ /* 0x000fe20003800200 */
[----:B------:R-:W-:Y:S02]  /*03c0*/  IADD3 R24, PT, PT, -R2, R8, RZ ;  /* 0x0000000802187210 */ /* 0x000fe40007ffe1ff */
[----:B------:R-:W-:-:S03]  /*03d0*/  MOV R27, R5 ;  /* 0x00000005001b7202 */ /* 0x000fc60000000f00 */
[----:B0-----:R-:W-:-:S06]  /*03e0*/  IMAD R24, R24, UR7, RZ ;  /* 0x0000000718187c24 */ /* 0x001fcc000f8e02ff */
[----:B------:R-:W-:Y:S05]  /*03f0*/  @!P1 BRA `(.L_x_20) ;  /* 0x0000000000889947 */ /* 0x000fea0003800000 */
[----:B------:R-:W0:Y:S01]  /*0400*/  LDCU UR7, c[0x0][0x398] ;  /* 0x00007300ff0777ac */ /* 0x000e220008000800 */
[----:B------:R-:W1:Y:S08]  /*0410*/  LDC.64 R14, c[0x0][0x380] ;  /* 0x0000e000ff0e7b82 */ /* 0x000e700000000a00 */
[----:B------:R-:W2:Y:S01]  /*0420*/  LDC.64 R12, c[0x0][0x388] ;  /* 0x0000e200ff0c7b82 */ /* 0x000ea20000000a00 */
[----:B0-----:R-:W-:-:S04]  /*0430*/  IMAD R9, R8, UR7, R5 ;  /* 0x0000000708097c24 */ /* 0x001fc8000f8e0205 */
[----:B------:R-:W-:Y:S02]  /*0440*/  IMAD R9, R9, 0x3, R6 ;  /* 0x0000000309097824 */ /* 0x000fe400078e0206 */
[----:B-1----:R-:W-:-:S06]  /*0450*/  IMAD.WIDE.U32 R20, R24, 0x8, R14 ;  /* 0x0000000818147825 */ /* 0x002fcc00078e000e */
[----:B------:R-:W3:Y:S01]  /*0460*/  LDG.E.64 R20, desc[UR8][R20.64] ;  /* 0x0000000814147981 */ /* 0x000ee2000c1e1b00 */
[----:B--2---:R-:W-:-:S06]  /*0470*/  IMAD.WIDE.U32 R18, R9, 0x8, R12 ;  /* 0x0000000809127825 */ /* 0x004fcc00078e000c */
[----:B------:R-:W3:Y:S01]  /*0480*/  LDG.E.64 R18, desc[UR8][R18.64] ;  /* 0x0000000812127981 */ /* 0x000ee2000c1e1b00 */
[----:B------:R-:W-:Y:S01]  /*0490*/  ISETP.NE.AND P1, PT, R22, 0x1, PT ;  /* 0x000000011600780c */ /* 0x000fe20003f25270 */
[----:B------:R-:W-:Y:S01]  /*04a0*/  VIADD R27, R5, 0x1 ;  /* 0x00000001051b7836 */ /* 0x000fe20000000000 */
[----:B---3--:R-:W-:-:S07]  /*04b0*/  DFMA R16, R20, R18, R16 ;  /* 0x000000121410722b */ /* 0x008fce0000000010 */
[----:B------:R0:W-:Y:S04]  /*04c0*/  STG.E.64 desc[UR8][R10.64], R16 ;  /* 0x000000100a007986 */ /* 0x0001e8000c101b08 */
[----:B------:R-:W-:Y:S05]  /*04d0*/  @!P1 BRA `(.L_x_20) ;  /* 0x0000000000509947 */ /* 0x000fea0003800000 */
[----:B------:R-:W-:Y:S02]  /*04e0*/  IADD3 R21, PT, PT, R24, 0x1, RZ ;  /* 0x0000000118157810 */ /* 0x000fe40007ffe0ff */
[----:B------:R-:W-:-:S03]  /*04f0*/  IADD3 R19, PT, PT, R9, 0x3, RZ ;  /* 0x0000000309137810 */ /* 0x000fc60007ffe0ff */
[----:B------:R-:W-:-:S04]  /*0500*/  IMAD.WIDE.U32 R20, R21, 0x8, R14 ;  /* 0x0000000815147825 */ /* 0x000fc800078e000e */
[----:B------:R-:W-:Y:S02]  /*0510*/  IMAD.WIDE.U32 R18, R19, 0x8, R12 ;  /* 0x0000000813127825 */ /* 0x000fe400078e000c */
[----:B------:R-:W0:Y:S04]  /*0520*/  LDG.E.64 R20, desc[UR8][R20.64] ;  /* 0x0000000814147981 */ /* 0x000e28000c1e1b00 */
[----:B------:R-:W0:Y:S01]  /*0530*/  LDG.E.64 R18, desc[UR8][R18.64] ;  /* 0x0000000812127981 */ /* 0x000e22000c1e1b00 */
[----:B------:R-:W-:Y:S01]  /*0540*/  ISETP.NE.AND P1, PT, R22, 0x2, PT ;  /* 0x000000021600780c */ /* 0x000fe20003f25270 */
[----:B------:R-:W-:Y:S01]  /*0550*/  VIADD R27, R5, 0x2 ;  /* 0x00000002051b7836 */ /* 0x000fe20000000000 */
[----:B0-----:R-:W-:-:S07]  /*0560*/  DFMA R16, R20, R18, R16 ;  /* 0x000000121410722b */ /* 0x001fce0000000010 */
[----:B------:R1:W-:Y:S04]  /*0570*/  STG.E.64 desc[UR8][R10.64], R16 ;  /* 0x000000100a007986 */ /* 0x0003e8000c101b08 */
[----:B------:R-:W-:Y:S05]  /*0580*/  @!P1 BRA `(.L_x_20) ;  /* 0x0000000000249947 */ /* 0x000fea0003800000 */
[----:B------:R-:W-:Y:S02]  /*0590*/  IADD3 R19, PT, PT, R9, 0x6, RZ ;  /* 0x0000000609137810 */ /* 0x000fe40007ffe0ff */
[----:B------:R-:W-:-:S03]  /*05a0*/  IADD3 R9, PT, PT, R24, 0x2, RZ ;  /* 0x0000000218097810 */ /* 0x000fc60007ffe0ff */
[----:B------:R-:W-:-:S04]  /*05b0*/  IMAD.WIDE.U32 R12, R19, 0x8, R12 ;  /* 0x00000008130c7825 */ /* 0x000fc800078e000c */
[----:B------:R-:W-:Y:S02]  /*05c0*/  IMAD.WIDE.U32 R14, R9, 0x8, R14 ;  /* 0x00000008090e7825 */ /* 0x000fe400078e000e */
[----:B------:R-:W1:Y:S04]  /*05d0*/  LDG.E.64 R12, desc[UR8][R12.64] ;  /* 0x000000080c0c7981 */ /* 0x000e68000c1e1b00 */
[----:B------:R-:W1:Y:S01]  /*05e0*/  LDG.E.64 R14, desc[UR8][R14.64] ;  /* 0x000000080e0e7981 */ /* 0x000e62000c1e1b00 */
[----:B------:R-:W-:Y:S01]  /*05f0*/  IMAD.MOV.U32 R27, RZ, RZ, R7 ;  /* 0x000000ffff1b7224 */ /* 0x000fe200078e0007 */
[----:B-1----:R-:W-:-:S07]  /*0600*/  DFMA R16, R14, R12, R16 ;  /* 0x0000000c0e10722b */ /* 0x002fce0000000010 */
[----:B------:R2:W-:Y:S04]  /*0610*/  STG.E.64 desc[UR8][R10.64], R16 ;  /* 0x000000100a007986 */ /* 0x0005e8000c101b08 */
.L_x_20:
[----:B------:R-:W-:Y:S05]  /*0620*/  BSYNC.RECONVERGENT B2 ;  /* 0x0000000000027941 */ /* 0x000fea0003800200 */
.L_x_19:
[----:B------:R-:W-:-:S04]  /*0630*/  IADD3 R9, PT, PT, R5, -R4, RZ ;  /* 0x8000000405097210 */ /* 0x000fc80007ffe0ff */
[----:B------:R-:W-:-:S13]  /*0640*/  ISETP.GT.U32.AND P1, PT, R9, -0x4, PT ;  /* 0xfffffffc0900780c */ /* 0x000fda0003f24070 */
[----:B------:R-:W-:Y:S05]  /*0650*/  @P1 BRA `(.L_x_18) ;  /* 0x0000000000ac1947 */ /* 0x000fea0003800000 */
[----:B------:R-:W3:Y:S01]  /*0660*/  LDCU UR7, c[0x0][0x398] ;  /* 0x00007300ff0777ac */ /* 0x000ee20008000800 */
[----:B------:R-:W-:Y:S01]  /*0670*/  IADD3 R24, PT, PT, -R5, R24, RZ ;  /* 0x0000001805187210 */ /* 0x000fe20007ffe1ff */
[----:B------:R-:W-:Y:S02]  /*0680*/  IMAD.IADD R9, R27, 0x1, -R4 ;  /* 0x000000011b097824 */ /* 0x000fe400078e0a04 */
[----:B---3--:R-:W-:-:S04]  /*0690*/  IMAD R12, R8, UR7, R27 ;  /* 0x00000007080c7c24 */ /* 0x008fc8000f8e021b */
[----:B------:R-:W-:-:S07]  /*06a0*/  IMAD R25, R12, 0x3, R23 ;  /* 0x000000030c197824 */ /* 0x000fce00078e0217 */
.L_x_21:
[----:B---3--:R-:W3:Y:S01]  /*06b0*/  LDC.64 R12, c[0x0][0x388] ;  /* 0x0000e200ff0c7b82 */ /* 0x008ee20000000a00 */
[----:B------:R-:W-:Y:S02]  /*06c0*/  IADD3 R21, PT, PT, R25, -0x6, RZ ;  /* 0xfffffffa19157810 */ /* 0x000fe40007ffe0ff */
[----:B------:R-:W-:-:S05]  /*06d0*/  IADD3 R29, PT, PT, R24, R27, RZ ;  /* 0x0000001b181d7210 */ /* 0x000fca0007ffe0ff */
[----:B------:R-:W4:Y:S01]  /*06e0*/  LDC.64 R14, c[0x0][0x380] ;  /* 0x0000e000ff0e7b82 */ /* 0x000f220000000a00 */
[----:B---3--:R-:W-:-:S06]  /*06f0*/  IMAD.WIDE.U32 R20, R21, 0x8, R12 ;  /* 0x0000000815147825 */ /* 0x008fcc00078e000c */
[----:B------:R-:W3:Y:S01]  /*0700*/  LDG.E.64 R20, desc[UR8][R20.64] ;  /* 0x0000000814147981 */ /* 0x000ee2000c1e1b00 */
[----:B----4-:R-:W-:-:S06]  /*0710*/  IMAD.WIDE.U32 R18, R29, 0x8, R14 ;  /* 0x000000081d127825 */ /* 0x010fcc00078e000e */
[----:B------:R-:W3:Y:S02]  /*0720*/  LDG.E.64 R18, desc[UR8][R18.64] ;  /* 0x0000000812127981 */ /* 0x000ee4000c1e1b00 */
[----:B---3--:R-:W-:Y:S01]  /*0730*/  DFMA R20, R18, R20, R16 ;  /* 0x000000141214722b */ /* 0x008fe20000000010 */
[----:B012---:R-:W-:Y:S01]  /*0740*/  VIADD R17, R29, 0x1 ;  /* 0x000000011d117836 */ /* 0x007fe20000000000 */
[----:B------:R-:W-:-:S03]  /*0750*/  IADD3 R16, PT, PT, R25, -0x3, RZ ;  /* 0xfffffffd19107810 */ /* 0x000fc60007ffe0ff */
[----:B------:R-:W-:-:S04]  /*0760*/  IMAD.WIDE.U32 R18, R17, 0x8, R14 ;  /* 0x0000000811127825 */ /* 0x000fc800078e000e */
[----:B------:R-:W-:Y:S01]  /*0770*/  IMAD.WIDE.U32 R16, R16, 0x8, R12 ;  /* 0x0000000810107825 */ /* 0x000fe200078e000c */
[----:B------:R0:W-:Y:S04]  /*0780*/  STG.E.64 desc[UR8][R10.64], R20 ;  /* 0x000000140a007986 */ /* 0x0001e8000c101b08 */
[----:B------:R-:W2:Y:S04]  /*0790*/  LDG.E.64 R18, desc[UR8][R18.64] ;  /* 0x0000000812127981 */ /* 0x000ea8000c1e1b00 */
[----:B------:R-:W2:Y:S01]  /*07a0*/  LDG.E.64 R16, desc[UR8][R16.64] ;  /* 0x0000000810107981 */ /* 0x000ea2000c1e1b00 */
[----:B------:R-:W-:Y:S01]  /*07b0*/  IADD3 R26, PT, PT, R29, 0x2, RZ ;  /* 0x000000021d1a7810 */ /* 0x000fe20007ffe0ff */
[----:B--2---:R-:W-:-:S04]  /*07c0*/  DFMA R16, R18, R16, R20 ;  /* 0x000000101210722b */ /* 0x004fc80000000014 */
[----:B------:R-:W-:-:S04]  /*07d0*/  IMAD.WIDE.U32 R18, R26, 0x8, R14 ;  /* 0x000000081a127825 */ /* 0x000fc800078e000e */
[----:B0-----:R-:W-:Y:S01]  /*07e0*/  IMAD.WIDE.U32 R20, R25, 0x8, R12 ;  /* 0x0000000819147825 */ /* 0x001fe200078e000c */
[----:B------:R0:W-:Y:S04]  /*07f0*/  STG.E.64 desc[UR8][R10.64], R16 ;  /* 0x000000100a007986 */ /* 0x0001e8000c101b08 */
[----:B------:R-:W2:Y:S04]  /*0800*/  LDG.E.64 R18, desc[UR8][R18.64] ;  /* 0x0000000812127981 */ /* 0x000ea8000c1e1b00 */
[----:B------:R-:W2:Y:S01]  /*0810*/  LDG.E.64 R20, desc[UR8][R20.64] ;  /* 0x0000000814147981 */ /* 0x000ea2000c1e1b00 */
[----:B------:R-:W-:Y:S01]  /*0820*/  VIADD R26, R29, 0x3 ;  /* 0x000000031d1a7836 */ /* 0x000fe20000000000 */
[----:B------:R-:W-:-:S03]  /*0830*/  IADD3 R29, PT, PT, R25, 0x3, RZ ;  /* 0x00000003191d7810 */ /* 0x000fc60007ffe0ff */
[----:B------:R-:W-:-:S04]  /*0840*/  IMAD.WIDE.U32 R14, R26, 0x8, R14 ;  /* 0x000000081a0e7825 */ /* 0x000fc800078e000e */
[----:B------:R-:W-:Y:S01]  /*0850*/  IMAD.WIDE.U32 R12, R29, 0x8, R12 ;  /* 0x000000081d0c7825 */ /* 0x000fe200078e000c */
[----:B--2---:R-:W-:-:S07]  /*0860*/  DFMA R18, R18, R20, R16 ;  /* 0x000000141212722b */ /* 0x004fce0000000010 */
[----:B------:R3:W-:Y:S04]  /*0870*/  STG.E.64 desc[UR8][R10.64], R18 ;  /* 0x000000120a007986 */ /* 0x0007e8000c101b08 */
[----:B------:R-:W0:Y:S04]  /*0880*/  LDG.E.64 R14, desc[UR8][R14.64] ;  /* 0x000000080e0e7981 */ /* 0x000e28000c1e1b00 */
[----:B------:R-:W0:Y:S01]  /*0890*/  LDG.E.64 R12, desc[UR8][R12.64] ;  /* 0x000000080c0c7981 */ /* 0x000e22000c1e1b00 */
[----:B------:R-:W-:-:S04]  /*08a0*/  IADD3 R9, PT, PT, R9, 0x4, RZ ;  /* 0x0000000409097810 */ /* 0x000fc80007ffe0ff */
[----:B------:R-:W-:Y:S01]  /*08b0*/  ISETP.NE.AND P1, PT, R9, RZ, PT ;  /* 0x000000ff0900720c */ /* 0x000fe20003f25270 */
[----:B------:R-:W-:Y:S01]  /*08c0*/  VIADD R27, R27, 0x4 ;  /* 0x000000041b1b7836 */ /* 0x000fe20000000000 */
[----:B------:R-:W-:Y:S01]  /*08d0*/  IADD3 R25, PT, PT, R25, 0xc, RZ ;  /* 0x0000000c19197810 */ /* 0x000fe20007ffe0ff */
[----:B0-----:R-:W-:-:S07]  /*08e0*/  DFMA R16, R14, R12, R18 ;  /* 0x0000000c0e10722b */ /* 0x001fce0000000012 */
[----:B------:R3:W-:Y:S03]  /*08f0*/  STG.E.64 desc[UR8][R10.64], R16 ;  /* 0x000000100a007986 */ /* 0x0007e6000c101b08 */
[----:B------:R-:W-:Y:S05]  /*0900*/  @P1 BRA `(.L_x_21) ;  /* 0xfffffffc00681947 */ /* 0x000fea000383ffff */
.L_x_18:
[----:B------:R-:W-:Y:S05]  /*0910*/  BSYNC.RECONVERGENT B1 ;  /* 0x0000000000017941 */ /* 0x000fea0003800200 */
.L_x_17:
[----:B------:R-:W-:-:S04]  /*0920*/  IADD3 R8, PT, PT, R8, 0x1, RZ ;  /* 0x0000000108087810 */ /* 0x000fc80007ffe0ff */
[----:B------:R-:W-:-:S13]  /*0930*/  ISETP.GE.AND P1, PT, R8, R3, PT ;  /* 0x000000030800720c */ /* 0x000fda0003f26270 */
[----:B------:R-:W-:Y:S05]  /*0940*/  @!P1 BRA `(.L_x_22) ;  /* 0xfffffff800849947 */ /* 0x000fea000383ffff */
.L_x_16:
[----:B------:R-:W-:Y:S05]  /*0950*/  BSYNC.RECONVERGENT B0 ;  /* 0x0000000000007941 */ /* 0x000fea0003800200 */
.L_x_15:
[----:B------:R-:W-:Y:S05]  /*0960*/  @!P0 BRA `(.L_x_23) ;  /* 0xfffffff400d88947 */ /* 0x000fea000383ffff */
[----:B------:R-:W-:Y:S05]  /*0970*/  EXIT ;  /* 0x000000000000794d */ /* 0x000fea0003800000 */
.L_x_24:
        /* <DEDUP_REMOVED lines=16> */
.L_x_33:


//--------------------- .text._Z21kernel_internalMemcpyPdPKdjj --------------------------
	.section	.text._Z21kernel_internalMemcpyPdPKdjj,"ax",@progbits
	.align	128
        .global         _Z21kernel_internalMemcpyPdPKdjj
        .type           _Z21kernel_internalMemcpyPdPKdjj,@function
        .size           _Z21kernel_internalMemcpyPdPKdjj,(.L_x_34 - _Z21kernel_internalMemcpyPdPKdjj)
        .other          _Z21kernel_internalMemcpyPdPKdjj,@"STO_CUDA_ENTRY STV_DEFAULT"
_Z21kernel_internalMemcpyPdPKdjj:
.text._Z21kernel_internalMemcpyPdPKdjj:
        /* <DEDUP_REMOVED lines=13> */
[C---:B------:R-:W-:Y:S01]  /*00d0*/  IADD3 R4, PT, PT, R0.reuse, R7, RZ ;  /* 0x0000000700047210 */ /* 0x040fe20007ffe0ff */
[----:B------:R-:W-:Y:S01]  /*00e0*/  IMAD.MOV R9, RZ, RZ, -R0 ;  /* 0x000000ffff097224 */ /* 0x000fe200078e0a00 */
[----:B------:R-:W-:Y:S01]  /*00f0*/  ISETP.NE.U32.AND P2, PT, R0, RZ, PT ;  /* 0x000000ff0000720c */ /* 0x000fe20003f45070 */
[----:B------:R-:W1:Y:S01]  /*0100*/  LDCU.64 UR6, c[0x0][0x358] ;  /* 0x00006b00ff0677ac */ /* 0x000e620008000a00 */
[C---:B------:R-:W-:Y:S01]  /*0110*/  ISETP.GE.AND P0, PT, R4.reuse, UR4, PT ;  /* 0x0000000404007c0c */ /* 0x040fe2000bf06270 */
[----:B------:R-:W-:Y:S01]  /*0120*/  BSSY.RECONVERGENT B0, `(.L_x_25) ;  /* 0x0000027000007945 */ /* 0x000fe20003800200 */
[----:B------:R-:W-:Y:S02]  /*0130*/  VIMNMX R5, PT, PT, R4, UR4, !PT ;  /* 0x0000000404057c48 */ /* 0x000fe4000ffe0100 */
[----:B------:R-:W-:-:S04]  /*0140*/  SEL R6, RZ, 0x1, P0 ;  /* 0x00000001ff067807 */ /* 0x000fc80000000000 */
[----:B------:R-:W-:Y:S01]  /*0150*/  IADD3 R5, PT, PT, R5, -R4, -R6 ;  /* 0x8000000405057210 */ /* 0x000fe20007ffe806 */
[----:B0-----:R-:W0:Y:S02]  /*0160*/  MUFU.RCP R8, R8 ;  /* 0x0000000800087308 */ /* 0x001e240000001000 */
[----:B0-----:R-:W-:-:S06]  /*0170*/  IADD3 R2, PT, PT, R8, 0xffffffe, RZ ;  /* 0x0ffffffe08027810 */ /* 0x001fcc0007ffe0ff */
[----:B------:R0:W2:Y:S02]  /*0180*/  F2I.FTZ.U32.TRUNC.NTZ R3, R2 ;  /* 0x0000000200037305 */ /* 0x0000a4000021f000 */
[----:B0-----:R-:W-:Y:S02]  /*0190*/  IMAD.MOV.U32 R2, RZ, RZ, RZ ;  /* 0x000000ffff027224 */ /* 0x001fe400078e00ff */
[----:B--2---:R-:W-:-:S04]  /*01a0*/  IMAD R9, R9, R3, RZ ;  /* 0x0000000309097224 */ /* 0x004fc800078e02ff */
[----:B------:R-:W-:-:S06]  /*01b0*/  IMAD.HI.U32 R8, R3, R9, R2 ;  /* 0x0000000903087227 */ /* 0x000fcc00078e0002 */
[----:B------:R-:W-:-:S05]  /*01c0*/  IMAD.HI.U32 R9, R8, R5, RZ ;  /* 0x0000000508097227 */ /* 0x000fca00078e00ff */
[----:B------:R-:W-:-:S05]  /*01d0*/  IADD3 R2, PT, PT, -R9, RZ, RZ ;  /* 0x000000ff09027210 */ /* 0x000fca0007ffe1ff */
[----:B------:R-:W-:Y:S02]  /*01e0*/  IMAD R5, R0, R2, R5 ;  /* 0x0000000200057224 */ /* 0x000fe400078e0205 */
[----:B------:R-:W0:Y:S03]  /*01f0*/  LDC.64 R2, c[0x0][0x388] ;  /* 0x0000e200ff027b82 */ /* 0x000e260000000a00 */
[----:B------:R-:W-:-:S13]  /*0200*/  ISETP.GE.U32.AND P0, PT, R5, R0, PT ;  /* 0x000000000500720c */ /* 0x000fda0003f06070 */
[----:B------:R-:W-:Y:S01]  /*0210*/  @P0 IMAD.IADD R5, R5, 0x1, -R0 ;  /* 0x0000000105050824 */ /* 0x000fe200078e0a00 */
[----:B------:R-:W-:-:S04]  /*0220*/  @P0 IADD3 R9, PT, PT, R9, 0x1, RZ ;  /* 0x0000000109090810 */ /* 0x000fc80007ffe0ff */
[-C--:B------:R-:W-:Y:S02]  /*0230*/  ISETP.GE.U32.AND P1, PT, R5, R0.reuse, PT ;  /* 0x000000000500720c */ /* 0x080fe40003f26070 */
[----:B------:R-:W2:Y:S11]  /*0240*/  LDC.64 R4, c[0x0][0x380] ;  /* 0x0000e000ff047b82 */ /* 0x000eb60000000a00 */
[----:B------:R-:W-:Y:S01]  /*0250*/  @P1 VIADD R9, R9, 0x1 ;  /* 0x0000000109091836 */ /* 0x000fe20000000000 */
[----:B------:R-:W-:-:S04]  /*0260*/  @!P2 LOP3.LUT R9, RZ, R0, RZ, 0x33, !PT ;  /* 0x00000000ff09a212 */ /* 0x000fc800078e33ff */
[----:B------:R-:W-:-:S04]  /*0270*/  IADD3 R6, PT, PT, R6, R9, RZ ;  /* 0x0000000906067210 */ /* 0x000fc80007ffe0ff */
[C---:B------:R-:W-:Y:S02]  /*0280*/  LOP3.LUT R8, R6.reuse, 0x3, RZ, 0xc0, !PT ;  /* 0x0000000306087812 */ /* 0x040fe400078ec0ff */
[----:B------:R-:W-:Y:S02]  /*0290*/  ISETP.GE.U32.AND P1, PT, R6, 0x3, PT ;  /* 0x000000030600780c */ /* 0x000fe40003f26070 */
[----:B------:R-:W-:-:S13]  /*02a0*/  ISETP.NE.AND P0, PT, R8, 0x3, PT ;  /* 0x000000030800780c */ /* 0x000fda0003f05270 */
[----:B01----:R-:W-:Y:S05]  /*02b0*/  @!P0 BRA `(.L_x_26) ;  /* 0x0000000000348947 */ /* 0x003fea0003800000 */
[----:B------:R-:W0:Y:S01]  /*02c0*/  LDC.64 R12, c[0x0][0x380] ;  /* 0x0000e000ff0c7b82 */ /* 0x000e220000000a00 */
[----:B------:R-:W-:-:S05]  /*02d0*/  VIADD R6, R6, 0x1 ;  /* 0x0000000106067836 */ /* 0x000fca0000000000 */
[----:B------:R-:W-:Y:S02]  /*02e0*/  LOP3.LUT R6, R6, 0x3, RZ, 0xc0, !PT ;  /* 0x0000000306067812 */ /* 0x000fe400078ec0ff */
[----:B------:R-:W1:Y:S02]  /*02f0*/  LDC.64 R14, c[0x0][0x388] ;  /* 0x0000e200ff0e7b82 */ /* 0x000e640000000a00 */
[----:B------:R-:W-:-:S07]  /*0300*/  IADD3 R6, PT, PT, -R6, RZ, RZ ;  /* 0x000000ff06067210 */ /* 0x000fce0007ffe1ff */
.L_x_27:
[----:B-1-3--:R-:W-:-:S06]  /*0310*/  IMAD.WIDE R10, R7, 0x8, R14 ;  /* 0x00000008070a7825 */ /* 0x00afcc00078e020e */
[----:B------:R-:W3:Y:S01]  /*0320*/  LDG.E.64 R10, desc[UR6][R10.64] ;  /* 0x000000060a0a7981 */ /* 0x000ee2000c1e1b00 */
[----:B0-----:R-:W-:Y:S01]  /*0330*/  IMAD.WIDE R8, R7, 0x8, R12 ;  /* 0x0000000807087825 */ /* 0x001fe200078e020c */
[----:B------:R-:W-:-:S03]  /*0340*/  IADD3 R7, PT, PT, R0, R7, RZ ;  /* 0x0000000700077210 */ /* 0x000fc60007ffe0ff */
[----:B------:R-:W-:-:S05]  /*0350*/  VIADD R6, R6, 0x1 ;  /* 0x0000000106067836 */ /* 0x000fca0000000000 */
[----:B------:R-:W-:Y:S01]  /*0360*/  ISETP.NE.AND P0, PT, R6, RZ, PT ;  /* 0x000000ff0600720c */ /* 0x000fe20003f05270 */
[----:B---3--:R3:W-:-:S12]  /*0370*/  STG.E.64 desc[UR6][R8.64], R10 ;  /* 0x0000000a08007986 */ /* 0x0087d8000c101b06 */
[----:B------:R-:W-:Y:S05]  /*0380*/  @P0 BRA `(.L_x_27) ;  /* 0xfffffffc00e00947 */ /* 0x000fea000383ffff */
.L_x_26:
[----:B------:R-:W-:Y:S05]  /*0390*/  BSYNC.RECONVERGENT B0 ;  /* 0x0000000000007941 */ /* 0x000fea0003800200 */
.L_x_25:
[----:B------:R-:W-:Y:S05]  /*03a0*/  @!P1 EXIT ;  /* 0x000000000000994d */ /* 0x000fea0003800000 */
.L_x_28:
[----:B0-----:R-:W-:-:S05]  /*03b0*/  IMAD.WIDE R24, R7, 0x8, R2 ;  /* 0x0000000807187825 */ /* 0x001fca00078e0202 */
[----:B---3--:R-:W3:Y:S01]  /*03c0*/  LDG.E.64 R8, desc[UR6][R24.64] ;  /* 0x0000000618087981 */ /* 0x008ee2000c1e1b00 */
[----:B--2---:R-:W-:-:S04]  /*03d0*/  IMAD.WIDE R26, R7, 0x8, R4 ;  /* 0x00000008071a7825 */ /* 0x004fc800078e0204 */
[C---:B------:R-:W-:Y:S01]  /*03e0*/  IMAD.WIDE R10, R0.reuse, 0x8, R24 ;  /* 0x00000008000a7825 */ /* 0x040fe200078e0218 */
[----:B---3--:R0:W-:Y:S04]  /*03f0*/  STG.E.64 desc[UR6][R26.64], R8 ;  /* 0x000000081a007986 */ /* 0x0081e8000c101b06 */
[----:B------:R-:W2:Y:S01]  /*0400*/  LDG.E.64 R12, desc[UR6][R10.64] ;  /* 0x000000060a0c7981 */ /* 0x000ea2000c1e1b00 */
[----:B------:R-:W-:-:S04]  /*0410*/  IMAD.WIDE R14, R0, 0x8, R26 ;  /* 0x00000008000e7825 */ /* 0x000fc800078e021a */
[C---:B------:R-:W-:Y:S01]  /*0420*/  IMAD.WIDE R16, R0.reuse, 0x8, R10 ;  /* 0x0000000800107825 */ /* 0x040fe200078e020a */
[----:B--2---:R0:W-:Y:S04]  /*0430*/  STG.E.64 desc[UR6][R14.64], R12 ;  /* 0x0000000c0e007986 */ /* 0x0041e8000c101b06 */
[----:B------:R-:W2:Y:S01]  /*0440*/  LDG.E.64 R18, desc[UR6][R16.64] ;  /* 0x0000000610127981 */ /* 0x000ea2000c1e1b00 */
[----:B------:R-:W-:-:S04]  /*0450*/  IMAD.WIDE R20, R0, 0x8, R14 ;  /* 0x0000000800147825 */ /* 0x000fc800078e020e */
[C---:B------:R-:W-:Y:S01]  /*0460*/  IMAD.WIDE R22, R0.reuse, 0x8, R16 ;  /* 0x0000000800167825 */ /* 0x040fe200078e0210 */
[----:B--2---:R0:W-:Y:S05]  /*0470*/  STG.E.64 desc[UR6][R20.64], R18 ;  /* 0x0000001214007986 */ /* 0x0041ea000c101b06 */
[----:B------:R-:W2:Y:S01]  /*0480*/  LDG.E.64 R22, desc[UR6][R22.64] ;  /* 0x0000000616167981 */ /* 0x000ea2000c1e1b00 */
[C---:B------:R-:W-:Y:S01]  /*0490*/  IMAD.WIDE R24, R0.reuse, 0x8, R20 ;  /* 0x0000000800187825 */ /* 0x040fe200078e0214 */
[----:B------:R-:W-:-:S04]  /*04a0*/  LEA R7, R0, R7, 0x2 ;  /* 0x0000000700077211 */ /* 0x000fc800078e10ff */
[----:B------:R-:W-:Y:S01]  /*04b0*/  ISETP.GE.AND P0, PT, R7, UR4, PT ;  /* 0x0000000407007c0c */ /* 0x000fe2000bf06270 */
[----:B--2---:R0:W-:-:S12]  /*04c0*/  STG.E.64 desc[UR6][R24.64], R22 ;  /* 0x0000001618007986 */ /* 0x0041d8000c101b06 */
[----:B------:R-:W-:Y:S05]  /*04d0*/  @!P0 BRA `(.L_x_28) ;  /* 0xfffffffc00b48947 */ /* 0x000fea000383ffff */
[----:B------:R-:W-:Y:S05]  /*04e0*/  EXIT ;  /* 0x000000000000794d */ /* 0x000fea0003800000 */
.L_x_29:
        /* <DEDUP_REMOVED lines=9> */
.L_x_34:


//--------------------- .nv.shared.reserved.0     --------------------------
	.section	.nv.shared.reserved.0,"aw",@nobits
	.weak		__nv_reservedSMEM_offset_0_alias
	.size		__nv_reservedSMEM_offset_0_alias, 0, 64
	.other		__nv_reservedSMEM_offset_0_alias,@"STO_CUDA_RESERVED_SHARED STV_DEFAULT"
__nv_reservedSMEM_offset_0_alias:
	.zero		0
	.zero		64


//--------------------- .nv.constant0._Z32kernel_elementWiseMultiplicationPKdS0_Pdjj --------------------------
	.section	.nv.constant0._Z32kernel_elementWiseMultiplicationPKdS0_Pdjj,"a",@progbits
	.sectionflags	@""
	.align	4
.nv.constant0._Z32kernel_elementWiseMultiplicationPKdS0_Pdjj:
	.zero		928


//--------------------- .nv.constant0._Z26kernel_elementWiseDivisionPKdS0_Pdjj --------------------------
	.section	.nv.constant0._Z26kernel_elementWiseDivisionPKdS0_Pdjj,"a",@progbits
	.sectionflags	@""
	.align	4
.nv.constant0._Z26kernel_elementWiseDivisionPKdS0_Pdjj:
	.zero		928


//--------------------- .nv.constant0._Z15kernel_convolvePKdS0_Pdjjjj --------------------------
	.section	.nv.constant0._Z15kernel_convolvePKdS0_Pdjjjj,"a",@progbits
	.sectionflags	@""
	.align	4
.nv.constant0._Z15kernel_convolvePKdS0_Pdjjjj:
	.zero		936


//--------------------- .nv.constant0._Z21kernel_internalMemcpyPdPKdjj --------------------------
	.section	.nv.constant0._Z21kernel_internalMemcpyPdPKdjj,"a",@progbits
	.sectionflags	@""
	.align	4
.nv.constant0._Z21kernel_internalMemcpyPdPKdjj:
	.zero		920


//--------------------- SYMBOLS --------------------------

	.type		.nv.reservedSmem.offset0,@object
	.size		.nv.reservedSmem.offset0,0x4
